//
// Generated by NVIDIA NVVM Compiler
//
// Compiler Build ID: CL-36424714
// Cuda compilation tools, release 13.0, V13.0.88
// Based on NVVM 20.0.0
//

.version 9.0
.target sm_100
.address_size 64

	// .globl	_Z19matmul_naive_kernelILm32EEvPfS0_S0_mmm
// _ZZ19matmul_tiled_kernelILm32EEvPfS0_S0_mmmE3A_s has been demoted
// _ZZ19matmul_tiled_kernelILm32EEvPfS0_S0_mmmE3B_s has been demoted
// _ZZ22matmul_tiled_2d_kernelILm64ELm8ELm64ELm8ELm8EEvPfS0_S0_mmmE3A_s has been demoted
// _ZZ22matmul_tiled_2d_kernelILm64ELm8ELm64ELm8ELm8EEvPfS0_S0_mmmE3B_s has been demoted
// _ZZ26matmul_tiled_vector_kernelILm64ELm8ELm64ELm8ELm8EEvPfS0_S0_mmmE3A_s has been demoted
// _ZZ26matmul_tiled_vector_kernelILm64ELm8ELm64ELm8ELm8EEvPfS0_S0_mmmE3B_s has been demoted

.visible .entry _Z19matmul_naive_kernelILm32EEvPfS0_S0_mmm(
	.param .u64 .ptr .align 1 _Z19matmul_naive_kernelILm32EEvPfS0_S0_mmm_param_0,
	.param .u64 .ptr .align 1 _Z19matmul_naive_kernelILm32EEvPfS0_S0_mmm_param_1,
	.param .u64 .ptr .align 1 _Z19matmul_naive_kernelILm32EEvPfS0_S0_mmm_param_2,
	.param .u64 _Z19matmul_naive_kernelILm32EEvPfS0_S0_mmm_param_3,
	.param .u64 _Z19matmul_naive_kernelILm32EEvPfS0_S0_mmm_param_4,
	.param .u64 _Z19matmul_naive_kernelILm32EEvPfS0_S0_mmm_param_5
)
{
	.reg .pred 	%p<13>;
	.reg .b32 	%r<8>;
	.reg .b32 	%f<68>;
	.reg .b64 	%rd<83>;

	ld.param.u64 	%rd27, [_Z19matmul_naive_kernelILm32EEvPfS0_S0_mmm_param_0];
	ld.param.u64 	%rd28, [_Z19matmul_naive_kernelILm32EEvPfS0_S0_mmm_param_1];
	ld.param.u64 	%rd29, [_Z19matmul_naive_kernelILm32EEvPfS0_S0_mmm_param_3];
	ld.param.u64 	%rd25, [_Z19matmul_naive_kernelILm32EEvPfS0_S0_mmm_param_4];
	ld.param.u64 	%rd30, [_Z19matmul_naive_kernelILm32EEvPfS0_S0_mmm_param_5];
	cvta.to.global.u64 	%rd1, %rd28;
	cvta.to.global.u64 	%rd2, %rd27;
	mov.u32 	%r2, %tid.x;
	shr.u32 	%r3, %r2, 5;
	and.b32  	%r4, %r2, 31;
	cvt.u64.u32 	%rd3, %r4;
	mov.u32 	%r5, %ctaid.y;
	shl.b32 	%r6, %r5, 5;
	or.b32  	%r7, %r6, %r3;
	cvt.u64.u32 	%rd4, %r7;
	mov.u32 	%r1, %ctaid.x;
	mul.wide.u32 	%rd31, %r1, 32;
	or.b64  	%rd32, %rd31, %rd3;
	setp.le.u64 	%p1, %rd29, %rd4;
	setp.ge.u64 	%p2, %rd32, %rd30;
	and.pred  	%p3, %p1, %p2;
	@%p3 bra 	$L__BB0_14;
	setp.eq.s64 	%p4, %rd25, 0;
	mov.f32 	%f67, 0f00000000;
	@%p4 bra 	$L__BB0_13;
	mul.lo.s64 	%rd6, %rd25, %rd4;
	and.b64  	%rd7, %rd25, 7;
	setp.lt.u64 	%p5, %rd25, 8;
	mov.f32 	%f67, 0f00000000;
	mov.b64 	%rd81, 0;
	@%p5 bra 	$L__BB0_5;
	and.b64  	%rd81, %rd25, -8;
	mul.wide.u32 	%rd34, %r1, 128;
	shl.b64 	%rd35, %rd3, 2;
	or.b64  	%rd36, %rd34, %rd35;
	add.s64 	%rd78, %rd1, %rd36;
	shl.b64 	%rd10, %rd30, 5;
	shl.b64 	%rd37, %rd6, 2;
	add.s64 	%rd38, %rd37, %rd2;
	add.s64 	%rd77, %rd38, 16;
	mov.f32 	%f67, 0f00000000;
	mov.u64 	%rd79, %rd81;
$L__BB0_4:
	.pragma "nounroll";
	ld.global.f32 	%f17, [%rd77+-16];
	ld.global.f32 	%f18, [%rd78];
	fma.rn.f32 	%f19, %f17, %f18, %f67;
	ld.global.f32 	%f20, [%rd77+-12];
	shl.b64 	%rd39, %rd30, 2;
	add.s64 	%rd40, %rd78, %rd39;
	ld.global.f32 	%f21, [%rd40];
	fma.rn.f32 	%f22, %f20, %f21, %f19;
	ld.global.f32 	%f23, [%rd77+-8];
	add.s64 	%rd41, %rd40, %rd39;
	ld.global.f32 	%f24, [%rd41];
	fma.rn.f32 	%f25, %f23, %f24, %f22;
	ld.global.f32 	%f26, [%rd77+-4];
	add.s64 	%rd42, %rd41, %rd39;
	ld.global.f32 	%f27, [%rd42];
	fma.rn.f32 	%f28, %f26, %f27, %f25;
	ld.global.f32 	%f29, [%rd77];
	add.s64 	%rd43, %rd42, %rd39;
	ld.global.f32 	%f30, [%rd43];
	fma.rn.f32 	%f31, %f29, %f30, %f28;
	ld.global.f32 	%f32, [%rd77+4];
	add.s64 	%rd44, %rd43, %rd39;
	ld.global.f32 	%f33, [%rd44];
	fma.rn.f32 	%f34, %f32, %f33, %f31;
	ld.global.f32 	%f35, [%rd77+8];
	add.s64 	%rd45, %rd44, %rd39;
	ld.global.f32 	%f36, [%rd45];
	fma.rn.f32 	%f37, %f35, %f36, %f34;
	ld.global.f32 	%f38, [%rd77+12];
	add.s64 	%rd46, %rd45, %rd39;
	ld.global.f32 	%f39, [%rd46];
	fma.rn.f32 	%f67, %f38, %f39, %f37;
	add.s64 	%rd79, %rd79, -8;
	add.s64 	%rd78, %rd78, %rd10;
	add.s64 	%rd77, %rd77, 32;
	setp.ne.s64 	%p6, %rd79, 0;
	@%p6 bra 	$L__BB0_4;
$L__BB0_5:
	setp.eq.s64 	%p7, %rd7, 0;
	@%p7 bra 	$L__BB0_13;
	and.b64  	%rd19, %rd25, 3;
	setp.lt.u64 	%p8, %rd7, 4;
	@%p8 bra 	$L__BB0_8;
	add.s64 	%rd47, %rd81, %rd6;
	shl.b64 	%rd48, %rd47, 2;
	add.s64 	%rd49, %rd2, %rd48;
	ld.global.f32 	%f41, [%rd49];
	mad.lo.s64 	%rd50, %rd81, %rd30, %rd32;
	shl.b64 	%rd51, %rd50, 2;
	add.s64 	%rd52, %rd1, %rd51;
	ld.global.f32 	%f42, [%rd52];
	fma.rn.f32 	%f43, %f41, %f42, %f67;
	ld.global.f32 	%f44, [%rd49+4];
	shl.b64 	%rd53, %rd30, 2;
	add.s64 	%rd54, %rd52, %rd53;
	ld.global.f32 	%f45, [%rd54];
	fma.rn.f32 	%f46, %f44, %f45, %f43;
	ld.global.f32 	%f47, [%rd49+8];
	add.s64 	%rd55, %rd54, %rd53;
	ld.global.f32 	%f48, [%rd55];
	fma.rn.f32 	%f49, %f47, %f48, %f46;
	ld.global.f32 	%f50, [%rd49+12];
	add.s64 	%rd56, %rd55, %rd53;
	ld.global.f32 	%f51, [%rd56];
	fma.rn.f32 	%f67, %f50, %f51, %f49;
	add.s64 	%rd81, %rd81, 4;
$L__BB0_8:
	setp.eq.s64 	%p9, %rd19, 0;
	@%p9 bra 	$L__BB0_13;
	setp.eq.s64 	%p10, %rd19, 1;
	@%p10 bra 	$L__BB0_11;
	add.s64 	%rd57, %rd81, %rd6;
	shl.b64 	%rd58, %rd57, 2;
	add.s64 	%rd59, %rd2, %rd58;
	ld.global.f32 	%f53, [%rd59];
	mad.lo.s64 	%rd60, %rd81, %rd30, %rd32;
	shl.b64 	%rd61, %rd60, 2;
	add.s64 	%rd62, %rd1, %rd61;
	ld.global.f32 	%f54, [%rd62];
	fma.rn.f32 	%f55, %f53, %f54, %f67;
	ld.global.f32 	%f56, [%rd59+4];
	shl.b64 	%rd63, %rd30, 2;
	add.s64 	%rd64, %rd62, %rd63;
	ld.global.f32 	%f57, [%rd64];
	fma.rn.f32 	%f67, %f56, %f57, %f55;
	add.s64 	%rd81, %rd81, 2;
$L__BB0_11:
	and.b64  	%rd65, %rd25, 1;
	setp.eq.b64 	%p11, %rd65, 1;
	not.pred 	%p12, %p11;
	@%p12 bra 	$L__BB0_13;
	add.s64 	%rd66, %rd81, %rd6;
	shl.b64 	%rd67, %rd66, 2;
	add.s64 	%rd68, %rd2, %rd67;
	ld.global.f32 	%f58, [%rd68];
	mad.lo.s64 	%rd69, %rd81, %rd30, %rd32;
	shl.b64 	%rd70, %rd69, 2;
	add.s64 	%rd71, %rd1, %rd70;
	ld.global.f32 	%f59, [%rd71];
	fma.rn.f32 	%f67, %f58, %f59, %f67;
$L__BB0_13:
	ld.param.u64 	%rd76, [_Z19matmul_naive_kernelILm32EEvPfS0_S0_mmm_param_2];
	mad.lo.s64 	%rd72, %rd30, %rd4, %rd32;
	cvta.to.global.u64 	%rd73, %rd76;
	shl.b64 	%rd74, %rd72, 2;
	add.s64 	%rd75, %rd73, %rd74;
	st.global.f32 	[%rd75], %f67;
$L__BB0_14:
	ret;

}
	// .globl	_Z19matmul_tiled_kernelILm32EEvPfS0_S0_mmm
.visible .entry _Z19matmul_tiled_kernelILm32EEvPfS0_S0_mmm(
	.param .u64 .ptr .align 1 _Z19matmul_tiled_kernelILm32EEvPfS0_S0_mmm_param_0,
	.param .u64 .ptr .align 1 _Z19matmul_tiled_kernelILm32EEvPfS0_S0_mmm_param_1,
	.param .u64 .ptr .align 1 _Z19matmul_tiled_kernelILm32EEvPfS0_S0_mmm_param_2,
	.param .u64 _Z19matmul_tiled_kernelILm32EEvPfS0_S0_mmm_param_3,
	.param .u64 _Z19matmul_tiled_kernelILm32EEvPfS0_S0_mmm_param_4,
	.param .u64 _Z19matmul_tiled_kernelILm32EEvPfS0_S0_mmm_param_5
)
{
	.reg .pred 	%p<15>;
	.reg .b32 	%r<18>;
	.reg .b32 	%f<111>;
	.reg .b64 	%rd<44>;
	// demoted variable
	.shared .align 4 .b8 _ZZ19matmul_tiled_kernelILm32EEvPfS0_S0_mmmE3A_s[4096];
	// demoted variable
	.shared .align 4 .b8 _ZZ19matmul_tiled_kernelILm32EEvPfS0_S0_mmmE3B_s[4096];
	ld.param.u64 	%rd16, [_Z19matmul_tiled_kernelILm32EEvPfS0_S0_mmm_param_1];
	ld.param.u64 	%rd17, [_Z19matmul_tiled_kernelILm32EEvPfS0_S0_mmm_param_2];
	ld.param.u64 	%rd18, [_Z19matmul_tiled_kernelILm32EEvPfS0_S0_mmm_param_3];
	ld.param.u64 	%rd19, [_Z19matmul_tiled_kernelILm32EEvPfS0_S0_mmm_param_4];
	ld.param.u64 	%rd21, [_Z19matmul_tiled_kernelILm32EEvPfS0_S0_mmm_param_5];
	mov.u32 	%r5, %tid.x;
	shr.u32 	%r6, %r5, 5;
	cvt.u64.u32 	%rd1, %r6;
	and.b32  	%r7, %r5, 31;
	cvt.u64.u32 	%rd2, %r7;
	mov.u32 	%r8, %ctaid.y;
	shl.b32 	%r9, %r8, 5;
	or.b32  	%r10, %r9, %r6;
	cvt.u64.u32 	%rd3, %r10;
	mov.u32 	%r11, %ctaid.x;
	mul.wide.u32 	%rd4, %r11, 32;
	or.b64  	%rd22, %rd4, %rd2;
	setp.le.u64 	%p1, %rd18, %rd3;
	setp.ge.u64 	%p2, %rd22, %rd21;
	and.pred  	%p3, %p1, %p2;
	@%p3 bra 	$L__BB1_10;
	setp.eq.s64 	%p4, %rd19, 0;
	mov.f32 	%f110, 0f00000000;
	@%p4 bra 	$L__BB1_8;
	ld.param.u64 	%rd40, [_Z19matmul_tiled_kernelILm32EEvPfS0_S0_mmm_param_0];
	cvt.u32.u64 	%r12, %rd2;
	cvt.u32.u64 	%r13, %rd1;
	shl.b32 	%r14, %r13, 7;
	mov.u32 	%r15, _ZZ19matmul_tiled_kernelILm32EEvPfS0_S0_mmmE3A_s;
	add.s32 	%r1, %r15, %r14;
	shl.b32 	%r16, %r12, 2;
	add.s32 	%r2, %r1, %r16;
	mov.u32 	%r17, _ZZ19matmul_tiled_kernelILm32EEvPfS0_S0_mmmE3B_s;
	add.s32 	%r4, %r17, %r16;
	add.s32 	%r3, %r4, %r14;
	mad.lo.s64 	%rd24, %rd21, %rd1, %rd4;
	add.s64 	%rd25, %rd24, %rd2;
	shl.b64 	%rd26, %rd25, 2;
	cvta.to.global.u64 	%rd27, %rd16;
	add.s64 	%rd42, %rd27, %rd26;
	shl.b64 	%rd7, %rd21, 7;
	mul.lo.s64 	%rd28, %rd19, %rd3;
	shl.b64 	%rd29, %rd28, 2;
	shl.b64 	%rd30, %rd2, 2;
	add.s64 	%rd31, %rd29, %rd30;
	cvta.to.global.u64 	%rd32, %rd40;
	add.s64 	%rd41, %rd32, %rd31;
	mov.f32 	%f110, 0f00000000;
	mov.b64 	%rd43, 0;
$L__BB1_3:
	setp.le.u64 	%p5, %rd18, %rd3;
	add.s64 	%rd34, %rd2, %rd43;
	setp.ge.u64 	%p6, %rd34, %rd21;
	mov.f32 	%f108, 0f00000000;
	or.pred  	%p7, %p5, %p6;
	@%p7 bra 	$L__BB1_5;
	ld.global.f32 	%f108, [%rd41];
$L__BB1_5:
	setp.ge.u64 	%p8, %rd22, %rd21;
	st.shared.f32 	[%r2], %f108;
	add.s64 	%rd35, %rd1, %rd43;
	setp.ge.u64 	%p9, %rd35, %rd18;
	mov.f32 	%f109, 0f00000000;
	or.pred  	%p10, %p9, %p8;
	@%p10 bra 	$L__BB1_7;
	ld.global.f32 	%f109, [%rd42];
$L__BB1_7:
	st.shared.f32 	[%r3], %f109;
	bar.sync 	0;
	ld.shared.f32 	%f12, [%r1];
	ld.shared.f32 	%f13, [%r4];
	fma.rn.f32 	%f14, %f12, %f13, %f110;
	ld.shared.f32 	%f15, [%r1+4];
	ld.shared.f32 	%f16, [%r4+128];
	fma.rn.f32 	%f17, %f15, %f16, %f14;
	ld.shared.f32 	%f18, [%r1+8];
	ld.shared.f32 	%f19, [%r4+256];
	fma.rn.f32 	%f20, %f18, %f19, %f17;
	ld.shared.f32 	%f21, [%r1+12];
	ld.shared.f32 	%f22, [%r4+384];
	fma.rn.f32 	%f23, %f21, %f22, %f20;
	ld.shared.f32 	%f24, [%r1+16];
	ld.shared.f32 	%f25, [%r4+512];
	fma.rn.f32 	%f26, %f24, %f25, %f23;
	ld.shared.f32 	%f27, [%r1+20];
	ld.shared.f32 	%f28, [%r4+640];
	fma.rn.f32 	%f29, %f27, %f28, %f26;
	ld.shared.f32 	%f30, [%r1+24];
	ld.shared.f32 	%f31, [%r4+768];
	fma.rn.f32 	%f32, %f30, %f31, %f29;
	ld.shared.f32 	%f33, [%r1+28];
	ld.shared.f32 	%f34, [%r4+896];
	fma.rn.f32 	%f35, %f33, %f34, %f32;
	ld.shared.f32 	%f36, [%r1+32];
	ld.shared.f32 	%f37, [%r4+1024];
	fma.rn.f32 	%f38, %f36, %f37, %f35;
	ld.shared.f32 	%f39, [%r1+36];
	ld.shared.f32 	%f40, [%r4+1152];
	fma.rn.f32 	%f41, %f39, %f40, %f38;
	ld.shared.f32 	%f42, [%r1+40];
	ld.shared.f32 	%f43, [%r4+1280];
	fma.rn.f32 	%f44, %f42, %f43, %f41;
	ld.shared.f32 	%f45, [%r1+44];
	ld.shared.f32 	%f46, [%r4+1408];
	fma.rn.f32 	%f47, %f45, %f46, %f44;
	ld.shared.f32 	%f48, [%r1+48];
	ld.shared.f32 	%f49, [%r4+1536];
	fma.rn.f32 	%f50, %f48, %f49, %f47;
	ld.shared.f32 	%f51, [%r1+52];
	ld.shared.f32 	%f52, [%r4+1664];
	fma.rn.f32 	%f53, %f51, %f52, %f50;
	ld.shared.f32 	%f54, [%r1+56];
	ld.shared.f32 	%f55, [%r4+1792];
	fma.rn.f32 	%f56, %f54, %f55, %f53;
	ld.shared.f32 	%f57, [%r1+60];
	ld.shared.f32 	%f58, [%r4+1920];
	fma.rn.f32 	%f59, %f57, %f58, %f56;
	ld.shared.f32 	%f60, [%r1+64];
	ld.shared.f32 	%f61, [%r4+2048];
	fma.rn.f32 	%f62, %f60, %f61, %f59;
	ld.shared.f32 	%f63, [%r1+68];
	ld.shared.f32 	%f64, [%r4+2176];
	fma.rn.f32 	%f65, %f63, %f64, %f62;
	ld.shared.f32 	%f66, [%r1+72];
	ld.shared.f32 	%f67, [%r4+2304];
	fma.rn.f32 	%f68, %f66, %f67, %f65;
	ld.shared.f32 	%f69, [%r1+76];
	ld.shared.f32 	%f70, [%r4+2432];
	fma.rn.f32 	%f71, %f69, %f70, %f68;
	ld.shared.f32 	%f72, [%r1+80];
	ld.shared.f32 	%f73, [%r4+2560];
	fma.rn.f32 	%f74, %f72, %f73, %f71;
	ld.shared.f32 	%f75, [%r1+84];
	ld.shared.f32 	%f76, [%r4+2688];
	fma.rn.f32 	%f77, %f75, %f76, %f74;
	ld.shared.f32 	%f78, [%r1+88];
	ld.shared.f32 	%f79, [%r4+2816];
	fma.rn.f32 	%f80, %f78, %f79, %f77;
	ld.shared.f32 	%f81, [%r1+92];
	ld.shared.f32 	%f82, [%r4+2944];
	fma.rn.f32 	%f83, %f81, %f82, %f80;
	ld.shared.f32 	%f84, [%r1+96];
	ld.shared.f32 	%f85, [%r4+3072];
	fma.rn.f32 	%f86, %f84, %f85, %f83;
	ld.shared.f32 	%f87, [%r1+100];
	ld.shared.f32 	%f88, [%r4+3200];
	fma.rn.f32 	%f89, %f87, %f88, %f86;
	ld.shared.f32 	%f90, [%r1+104];
	ld.shared.f32 	%f91, [%r4+3328];
	fma.rn.f32 	%f92, %f90, %f91, %f89;
	ld.shared.f32 	%f93, [%r1+108];
	ld.shared.f32 	%f94, [%r4+3456];
	fma.rn.f32 	%f95, %f93, %f94, %f92;
	ld.shared.f32 	%f96, [%r1+112];
	ld.shared.f32 	%f97, [%r4+3584];
	fma.rn.f32 	%f98, %f96, %f97, %f95;
	ld.shared.f32 	%f99, [%r1+116];
	ld.shared.f32 	%f100, [%r4+3712];
	fma.rn.f32 	%f101, %f99, %f100, %f98;
	ld.shared.f32 	%f102, [%r1+120];
	ld.shared.f32 	%f103, [%r4+3840];
	fma.rn.f32 	%f104, %f102, %f103, %f101;
	ld.shared.f32 	%f105, [%r1+124];
	ld.shared.f32 	%f106, [%r4+3968];
	fma.rn.f32 	%f110, %f105, %f106, %f104;
	bar.sync 	0;
	add.s64 	%rd43, %rd43, 32;
	add.s64 	%rd42, %rd42, %rd7;
	add.s64 	%rd41, %rd41, 128;
	setp.lt.u64 	%p11, %rd43, %rd19;
	@%p11 bra 	$L__BB1_3;
$L__BB1_8:
	setp.le.u64 	%p12, %rd18, %rd3;
	setp.ge.u64 	%p13, %rd22, %rd21;
	or.pred  	%p14, %p12, %p13;
	@%p14 bra 	$L__BB1_10;
	mad.lo.s64 	%rd36, %rd21, %rd3, %rd22;
	cvta.to.global.u64 	%rd37, %rd17;
	shl.b64 	%rd38, %rd36, 2;
	add.s64 	%rd39, %rd37, %rd38;
	st.global.f32 	[%rd39], %f110;
$L__BB1_10:
	ret;

}
	// .globl	_Z22matmul_tiled_2d_kernelILm64ELm8ELm64ELm8ELm8EEvPfS0_S0_mmm
.visible .entry _Z22matmul_tiled_2d_kernelILm64ELm8ELm64ELm8ELm8EEvPfS0_S0_mmm(
	.param .u64 .ptr .align 1 _Z22matmul_tiled_2d_kernelILm64ELm8ELm64ELm8ELm8EEvPfS0_S0_mmm_param_0,
	.param .u64 .ptr .align 1 _Z22matmul_tiled_2d_kernelILm64ELm8ELm64ELm8ELm8EEvPfS0_S0_mmm_param_1,
	.param .u64 .ptr .align 1 _Z22matmul_tiled_2d_kernelILm64ELm8ELm64ELm8ELm8EEvPfS0_S0_mmm_param_2,
	.param .u64 _Z22matmul_tiled_2d_kernelILm64ELm8ELm64ELm8ELm8EEvPfS0_S0_mmm_param_3,
	.param .u64 _Z22matmul_tiled_2d_kernelILm64ELm8ELm64ELm8ELm8EEvPfS0_S0_mmm_param_4,
	.param .u64 _Z22matmul_tiled_2d_kernelILm64ELm8ELm64ELm8ELm8EEvPfS0_S0_mmm_param_5
)
{
	.reg .pred 	%p<244>;
	.reg .b32 	%r<53>;
	.reg .b32 	%f<489>;
	.reg .b64 	%rd<140>;
	// demoted variable
	.shared .align 4 .b8 _ZZ22matmul_tiled_2d_kernelILm64ELm8ELm64ELm8ELm8EEvPfS0_S0_mmmE3A_s[2048];
	// demoted variable
	.shared .align 4 .b8 _ZZ22matmul_tiled_2d_kernelILm64ELm8ELm64ELm8ELm8EEvPfS0_S0_mmmE3B_s[2048];
	ld.param.u64 	%rd60, [_Z22matmul_tiled_2d_kernelILm64ELm8ELm64ELm8ELm8EEvPfS0_S0_mmm_param_0];
	ld.param.u64 	%rd61, [_Z22matmul_tiled_2d_kernelILm64ELm8ELm64ELm8ELm8EEvPfS0_S0_mmm_param_1];
	ld.param.u64 	%rd57, [_Z22matmul_tiled_2d_kernelILm64ELm8ELm64ELm8ELm8EEvPfS0_S0_mmm_param_3];
	ld.param.u64 	%rd58, [_Z22matmul_tiled_2d_kernelILm64ELm8ELm64ELm8ELm8EEvPfS0_S0_mmm_param_4];
	ld.param.u64 	%rd59, [_Z22matmul_tiled_2d_kernelILm64ELm8ELm64ELm8ELm8EEvPfS0_S0_mmm_param_5];
	cvta.to.global.u64 	%rd1, %rd60;
	cvta.to.global.u64 	%rd2, %rd61;
	mov.u32 	%r10, %ctaid.y;
	shl.b32 	%r11, %r10, 6;
	cvt.u64.u32 	%rd3, %r11;
	mov.u32 	%r12, %ctaid.x;
	mul.wide.u32 	%rd4, %r12, 64;
	mov.u32 	%r1, %tid.x;
	and.b32  	%r13, %r1, 7;
	cvt.u64.u32 	%rd5, %r13;
	shr.u32 	%r14, %r1, 3;
	cvt.u64.u32 	%rd6, %r14;
	shr.u32 	%r15, %r1, 6;
	cvt.u64.u32 	%rd7, %r15;
	setp.eq.s64 	%p1, %rd58, 0;
	mov.f32 	%f295, 0f00000000;
	mov.f32 	%f296, %f295;
	mov.f32 	%f297, %f295;
	mov.f32 	%f298, %f295;
	mov.f32 	%f299, %f295;
	mov.f32 	%f300, %f295;
	mov.f32 	%f301, %f295;
	mov.f32 	%f302, %f295;
	mov.f32 	%f303, %f295;
	mov.f32 	%f304, %f295;
	mov.f32 	%f305, %f295;
	mov.f32 	%f306, %f295;
	mov.f32 	%f307, %f295;
	mov.f32 	%f308, %f295;
	mov.f32 	%f309, %f295;
	mov.f32 	%f310, %f295;
	mov.f32 	%f311, %f295;
	mov.f32 	%f312, %f295;
	mov.f32 	%f313, %f295;
	mov.f32 	%f314, %f295;
	mov.f32 	%f315, %f295;
	mov.f32 	%f316, %f295;
	mov.f32 	%f317, %f295;
	mov.f32 	%f318, %f295;
	mov.f32 	%f319, %f295;
	mov.f32 	%f320, %f295;
	mov.f32 	%f321, %f295;
	mov.f32 	%f322, %f295;
	mov.f32 	%f323, %f295;
	mov.f32 	%f324, %f295;
	mov.f32 	%f325, %f295;
	mov.f32 	%f326, %f295;
	mov.f32 	%f327, %f295;
	mov.f32 	%f328, %f295;
	mov.f32 	%f329, %f295;
	mov.f32 	%f330, %f295;
	mov.f32 	%f331, %f295;
	mov.f32 	%f332, %f295;
	mov.f32 	%f333, %f295;
	mov.f32 	%f334, %f295;
	mov.f32 	%f335, %f295;
	mov.f32 	%f336, %f295;
	mov.f32 	%f337, %f295;
	mov.f32 	%f338, %f295;
	mov.f32 	%f339, %f295;
	mov.f32 	%f340, %f295;
	mov.f32 	%f341, %f295;
	mov.f32 	%f342, %f295;
	mov.f32 	%f343, %f295;
	mov.f32 	%f344, %f295;
	mov.f32 	%f345, %f295;
	mov.f32 	%f346, %f295;
	mov.f32 	%f347, %f295;
	mov.f32 	%f348, %f295;
	mov.f32 	%f349, %f295;
	mov.f32 	%f350, %f295;
	mov.f32 	%f351, %f295;
	mov.f32 	%f352, %f295;
	mov.f32 	%f353, %f295;
	mov.f32 	%f354, %f295;
	mov.f32 	%f355, %f295;
	mov.f32 	%f356, %f295;
	mov.f32 	%f357, %f295;
	mov.f32 	%f358, %f295;
	@%p1 bra 	$L__BB2_51;
	cvt.u32.u64 	%r16, %rd6;
	cvt.u32.u64 	%r17, %rd5;
	cvt.u32.u64 	%r18, %rd7;
	and.b32  	%r19, %r1, 63;
	cvt.u64.u32 	%rd63, %r19;
	add.s64 	%rd8, %rd6, %rd3;
	shl.b32 	%r20, %r17, 2;
	mov.u32 	%r21, _ZZ22matmul_tiled_2d_kernelILm64ELm8ELm64ELm8ELm8EEvPfS0_S0_mmmE3A_s;
	add.s32 	%r22, %r21, %r20;
	add.s64 	%rd9, %rd4, %rd63;
	shl.b32 	%r23, %r1, 2;
	and.b32  	%r24, %r23, 252;
	mov.u32 	%r25, _ZZ22matmul_tiled_2d_kernelILm64ELm8ELm64ELm8ELm8EEvPfS0_S0_mmmE3B_s;
	add.s32 	%r26, %r25, %r24;
	shl.b32 	%r27, %r16, 5;
	add.s32 	%r2, %r22, %r27;
	mul.lo.s64 	%rd10, %rd8, %rd58;
	shl.b64 	%rd64, %rd58, 3;
	add.s64 	%rd11, %rd10, %rd64;
	shl.b64 	%rd65, %rd58, 4;
	add.s64 	%rd12, %rd65, %rd10;
	add.s64 	%rd13, %rd12, %rd64;
	shl.b64 	%rd66, %rd58, 5;
	add.s64 	%rd14, %rd66, %rd10;
	add.s64 	%rd15, %rd14, %rd64;
	add.s64 	%rd16, %rd65, %rd14;
	shl.b32 	%r28, %r18, 8;
	add.s32 	%r3, %r26, %r28;
	mov.b64 	%rd138, 0;
	mov.f32 	%f295, 0f00000000;
	add.s32 	%r46, %r27, %r21;
	add.s32 	%r4, %r46, 1024;
	add.s32 	%r50, %r20, %r25;
	add.s32 	%r5, %r50, 128;
$L__BB2_2:
	setp.lt.u64 	%p2, %rd8, %rd57;
	add.s64 	%rd18, %rd138, %rd5;
	setp.lt.u64 	%p3, %rd18, %rd58;
	and.pred  	%p4, %p2, %p3;
	mov.f32 	%f423, 0f00000000;
	@%p4 bra 	$L__BB2_3;
	bra.uni 	$L__BB2_4;
$L__BB2_3:
	add.s64 	%rd68, %rd18, %rd10;
	shl.b64 	%rd69, %rd68, 2;
	add.s64 	%rd70, %rd1, %rd69;
	ld.global.f32 	%f423, [%rd70];
$L__BB2_4:
	add.s64 	%rd71, %rd8, 8;
	setp.lt.u64 	%p6, %rd71, %rd57;
	st.shared.f32 	[%r2], %f423;
	and.pred  	%p7, %p6, %p3;
	@%p7 bra 	$L__BB2_6;
	mov.b32 	%r29, 0;
	st.shared.u32 	[%r2+256], %r29;
	bra.uni 	$L__BB2_7;
$L__BB2_6:
	add.s64 	%rd72, %rd18, %rd11;
	shl.b64 	%rd73, %rd72, 2;
	add.s64 	%rd74, %rd1, %rd73;
	ld.global.f32 	%f264, [%rd74];
	st.shared.f32 	[%r2+256], %f264;
$L__BB2_7:
	add.s64 	%rd75, %rd8, 16;
	setp.lt.u64 	%p9, %rd75, %rd57;
	and.pred  	%p10, %p9, %p3;
	@%p10 bra 	$L__BB2_9;
	mov.b32 	%r30, 0;
	st.shared.u32 	[%r2+512], %r30;
	bra.uni 	$L__BB2_10;
$L__BB2_9:
	add.s64 	%rd76, %rd18, %rd12;
	shl.b64 	%rd77, %rd76, 2;
	add.s64 	%rd78, %rd1, %rd77;
	ld.global.f32 	%f265, [%rd78];
	st.shared.f32 	[%r2+512], %f265;
$L__BB2_10:
	add.s64 	%rd79, %rd8, 24;
	setp.lt.u64 	%p12, %rd79, %rd57;
	and.pred  	%p13, %p12, %p3;
	@%p13 bra 	$L__BB2_12;
	mov.b32 	%r31, 0;
	st.shared.u32 	[%r2+768], %r31;
	bra.uni 	$L__BB2_13;
$L__BB2_12:
	add.s64 	%rd80, %rd18, %rd13;
	shl.b64 	%rd81, %rd80, 2;
	add.s64 	%rd82, %rd1, %rd81;
	ld.global.f32 	%f266, [%rd82];
	st.shared.f32 	[%r2+768], %f266;
$L__BB2_13:
	add.s64 	%rd83, %rd8, 32;
	setp.lt.u64 	%p15, %rd83, %rd57;
	and.pred  	%p16, %p15, %p3;
	@%p16 bra 	$L__BB2_15;
	mov.b32 	%r32, 0;
	st.shared.u32 	[%r2+1024], %r32;
	bra.uni 	$L__BB2_16;
$L__BB2_15:
	add.s64 	%rd84, %rd18, %rd14;
	shl.b64 	%rd85, %rd84, 2;
	add.s64 	%rd86, %rd1, %rd85;
	ld.global.f32 	%f267, [%rd86];
	st.shared.f32 	[%r2+1024], %f267;
$L__BB2_16:
	add.s64 	%rd87, %rd8, 40;
	setp.lt.u64 	%p18, %rd87, %rd57;
	and.pred  	%p19, %p18, %p3;
	@%p19 bra 	$L__BB2_18;
	mov.b32 	%r33, 0;
	st.shared.u32 	[%r2+1280], %r33;
	bra.uni 	$L__BB2_19;
$L__BB2_18:
	add.s64 	%rd88, %rd18, %rd15;
	shl.b64 	%rd89, %rd88, 2;
	add.s64 	%rd90, %rd1, %rd89;
	ld.global.f32 	%f268, [%rd90];
	st.shared.f32 	[%r2+1280], %f268;
$L__BB2_19:
	add.s64 	%rd91, %rd8, 48;
	setp.lt.u64 	%p21, %rd91, %rd57;
	and.pred  	%p22, %p21, %p3;
	@%p22 bra 	$L__BB2_21;
	mov.b32 	%r34, 0;
	st.shared.u32 	[%r2+1536], %r34;
	bra.uni 	$L__BB2_22;
$L__BB2_21:
	add.s64 	%rd92, %rd18, %rd16;
	shl.b64 	%rd93, %rd92, 2;
	add.s64 	%rd94, %rd1, %rd93;
	ld.global.f32 	%f269, [%rd94];
	st.shared.f32 	[%r2+1536], %f269;
$L__BB2_22:
	add.s64 	%rd95, %rd8, 56;
	setp.lt.u64 	%p24, %rd95, %rd57;
	and.pred  	%p25, %p24, %p3;
	@%p25 bra 	$L__BB2_24;
	mov.b32 	%r35, 0;
	st.shared.u32 	[%r2+1792], %r35;
	bra.uni 	$L__BB2_25;
$L__BB2_24:
	shl.b64 	%rd96, %rd58, 3;
	add.s64 	%rd97, %rd16, %rd96;
	add.s64 	%rd98, %rd18, %rd97;
	shl.b64 	%rd99, %rd98, 2;
	add.s64 	%rd100, %rd1, %rd99;
	ld.global.f32 	%f270, [%rd100];
	st.shared.f32 	[%r2+1792], %f270;
$L__BB2_25:
	setp.ge.u64 	%p26, %rd9, %rd59;
	add.s64 	%rd22, %rd138, %rd7;
	setp.ge.u64 	%p27, %rd22, %rd58;
	mov.f32 	%f424, 0f00000000;
	or.pred  	%p28, %p27, %p26;
	@%p28 bra 	$L__BB2_27;
	mad.lo.s64 	%rd101, %rd22, %rd59, %rd9;
	shl.b64 	%rd102, %rd101, 2;
	add.s64 	%rd103, %rd2, %rd102;
	ld.global.f32 	%f424, [%rd103];
$L__BB2_27:
	setp.lt.u64 	%p29, %rd9, %rd59;
	st.shared.f32 	[%r3], %f424;
	add.s64 	%rd23, %rd22, 1;
	setp.lt.u64 	%p30, %rd23, %rd58;
	and.pred  	%p31, %p30, %p29;
	@%p31 bra 	$L__BB2_29;
	mov.b32 	%r36, 0;
	st.shared.u32 	[%r3+256], %r36;
	bra.uni 	$L__BB2_30;
$L__BB2_29:
	mad.lo.s64 	%rd104, %rd23, %rd59, %rd9;
	shl.b64 	%rd105, %rd104, 2;
	add.s64 	%rd106, %rd2, %rd105;
	ld.global.f32 	%f272, [%rd106];
	st.shared.f32 	[%r3+256], %f272;
$L__BB2_30:
	add.s64 	%rd24, %rd22, 2;
	setp.lt.u64 	%p33, %rd24, %rd58;
	and.pred  	%p34, %p33, %p29;
	@%p34 bra 	$L__BB2_32;
	mov.b32 	%r37, 0;
	st.shared.u32 	[%r3+512], %r37;
	bra.uni 	$L__BB2_33;
$L__BB2_32:
	mad.lo.s64 	%rd107, %rd24, %rd59, %rd9;
	shl.b64 	%rd108, %rd107, 2;
	add.s64 	%rd109, %rd2, %rd108;
	ld.global.f32 	%f273, [%rd109];
	st.shared.f32 	[%r3+512], %f273;
$L__BB2_33:
	add.s64 	%rd25, %rd22, 3;
	setp.lt.u64 	%p36, %rd25, %rd58;
	and.pred  	%p37, %p36, %p29;
	@%p37 bra 	$L__BB2_35;
	mov.b32 	%r38, 0;
	st.shared.u32 	[%r3+768], %r38;
	bra.uni 	$L__BB2_36;
$L__BB2_35:
	mad.lo.s64 	%rd110, %rd25, %rd59, %rd9;
	shl.b64 	%rd111, %rd110, 2;
	add.s64 	%rd112, %rd2, %rd111;
	ld.global.f32 	%f274, [%rd112];
	st.shared.f32 	[%r3+768], %f274;
$L__BB2_36:
	add.s64 	%rd26, %rd22, 4;
	setp.lt.u64 	%p39, %rd26, %rd58;
	and.pred  	%p40, %p39, %p29;
	@%p40 bra 	$L__BB2_38;
	mov.b32 	%r39, 0;
	st.shared.u32 	[%r3+1024], %r39;
	bra.uni 	$L__BB2_39;
$L__BB2_38:
	mad.lo.s64 	%rd113, %rd26, %rd59, %rd9;
	shl.b64 	%rd114, %rd113, 2;
	add.s64 	%rd115, %rd2, %rd114;
	ld.global.f32 	%f275, [%rd115];
	st.shared.f32 	[%r3+1024], %f275;
$L__BB2_39:
	add.s64 	%rd27, %rd22, 5;
	setp.lt.u64 	%p42, %rd27, %rd58;
	and.pred  	%p43, %p42, %p29;
	@%p43 bra 	$L__BB2_41;
	mov.b32 	%r40, 0;
	st.shared.u32 	[%r3+1280], %r40;
	bra.uni 	$L__BB2_42;
$L__BB2_41:
	mad.lo.s64 	%rd116, %rd27, %rd59, %rd9;
	shl.b64 	%rd117, %rd116, 2;
	add.s64 	%rd118, %rd2, %rd117;
	ld.global.f32 	%f276, [%rd118];
	st.shared.f32 	[%r3+1280], %f276;
$L__BB2_42:
	add.s64 	%rd28, %rd22, 6;
	setp.lt.u64 	%p45, %rd28, %rd58;
	and.pred  	%p46, %p45, %p29;
	@%p46 bra 	$L__BB2_44;
	mov.b32 	%r41, 0;
	st.shared.u32 	[%r3+1536], %r41;
	bra.uni 	$L__BB2_45;
$L__BB2_44:
	mad.lo.s64 	%rd119, %rd28, %rd59, %rd9;
	shl.b64 	%rd120, %rd119, 2;
	add.s64 	%rd121, %rd2, %rd120;
	ld.global.f32 	%f277, [%rd121];
	st.shared.f32 	[%r3+1536], %f277;
$L__BB2_45:
	add.s64 	%rd29, %rd22, 7;
	setp.lt.u64 	%p48, %rd29, %rd58;
	and.pred  	%p49, %p48, %p29;
	@%p49 bra 	$L__BB2_47;
	mov.b32 	%r42, 0;
	st.shared.u32 	[%r3+1792], %r42;
	bra.uni 	$L__BB2_48;
$L__BB2_47:
	mad.lo.s64 	%rd122, %rd29, %rd59, %rd9;
	shl.b64 	%rd123, %rd122, 2;
	add.s64 	%rd124, %rd2, %rd123;
	ld.global.f32 	%f278, [%rd124];
	st.shared.f32 	[%r3+1792], %f278;
$L__BB2_48:
	bar.sync 	0;
	mov.b64 	%rd139, 8;
	mov.u32 	%r51, %r5;
	mov.u32 	%r52, %r4;
$L__BB2_49:
	ld.shared.f32 	%f279, [%r52+-1024];
	ld.shared.f32 	%f280, [%r52+-768];
	ld.shared.f32 	%f281, [%r52+-512];
	ld.shared.f32 	%f282, [%r52+-256];
	ld.shared.f32 	%f283, [%r52];
	ld.shared.f32 	%f284, [%r52+256];
	ld.shared.f32 	%f285, [%r52+512];
	ld.shared.f32 	%f286, [%r52+768];
	ld.shared.f32 	%f287, [%r51+-128];
	ld.shared.f32 	%f288, [%r51+-96];
	ld.shared.f32 	%f289, [%r51+-64];
	ld.shared.f32 	%f290, [%r51+-32];
	ld.shared.f32 	%f291, [%r51];
	ld.shared.f32 	%f292, [%r51+32];
	ld.shared.f32 	%f293, [%r51+64];
	ld.shared.f32 	%f294, [%r51+96];
	fma.rn.f32 	%f342, %f279, %f287, %f342;
	fma.rn.f32 	%f341, %f279, %f288, %f341;
	fma.rn.f32 	%f340, %f279, %f289, %f340;
	fma.rn.f32 	%f339, %f279, %f290, %f339;
	fma.rn.f32 	%f338, %f279, %f291, %f338;
	fma.rn.f32 	%f337, %f279, %f292, %f337;
	fma.rn.f32 	%f336, %f279, %f293, %f336;
	fma.rn.f32 	%f335, %f279, %f294, %f335;
	fma.rn.f32 	%f334, %f280, %f287, %f334;
	fma.rn.f32 	%f333, %f280, %f288, %f333;
	fma.rn.f32 	%f332, %f280, %f289, %f332;
	fma.rn.f32 	%f331, %f280, %f290, %f331;
	fma.rn.f32 	%f330, %f280, %f291, %f330;
	fma.rn.f32 	%f329, %f280, %f292, %f329;
	fma.rn.f32 	%f328, %f280, %f293, %f328;
	fma.rn.f32 	%f327, %f280, %f294, %f327;
	fma.rn.f32 	%f326, %f281, %f287, %f326;
	fma.rn.f32 	%f325, %f281, %f288, %f325;
	fma.rn.f32 	%f324, %f281, %f289, %f324;
	fma.rn.f32 	%f323, %f281, %f290, %f323;
	fma.rn.f32 	%f322, %f281, %f291, %f322;
	fma.rn.f32 	%f321, %f281, %f292, %f321;
	fma.rn.f32 	%f320, %f281, %f293, %f320;
	fma.rn.f32 	%f319, %f281, %f294, %f319;
	fma.rn.f32 	%f318, %f282, %f287, %f318;
	fma.rn.f32 	%f317, %f282, %f288, %f317;
	fma.rn.f32 	%f316, %f282, %f289, %f316;
	fma.rn.f32 	%f315, %f282, %f290, %f315;
	fma.rn.f32 	%f314, %f282, %f291, %f314;
	fma.rn.f32 	%f313, %f282, %f292, %f313;
	fma.rn.f32 	%f312, %f282, %f293, %f312;
	fma.rn.f32 	%f311, %f282, %f294, %f311;
	fma.rn.f32 	%f310, %f283, %f287, %f310;
	fma.rn.f32 	%f309, %f283, %f288, %f309;
	fma.rn.f32 	%f308, %f283, %f289, %f308;
	fma.rn.f32 	%f307, %f283, %f290, %f307;
	fma.rn.f32 	%f306, %f283, %f291, %f306;
	fma.rn.f32 	%f305, %f283, %f292, %f305;
	fma.rn.f32 	%f304, %f283, %f293, %f304;
	fma.rn.f32 	%f303, %f283, %f294, %f303;
	fma.rn.f32 	%f302, %f284, %f287, %f302;
	fma.rn.f32 	%f301, %f284, %f288, %f301;
	fma.rn.f32 	%f300, %f284, %f289, %f300;
	fma.rn.f32 	%f299, %f284, %f290, %f299;
	fma.rn.f32 	%f298, %f284, %f291, %f298;
	fma.rn.f32 	%f297, %f284, %f292, %f297;
	fma.rn.f32 	%f296, %f284, %f293, %f296;
	fma.rn.f32 	%f295, %f284, %f294, %f295;
	fma.rn.f32 	%f343, %f285, %f287, %f343;
	fma.rn.f32 	%f344, %f285, %f288, %f344;
	fma.rn.f32 	%f345, %f285, %f289, %f345;
	fma.rn.f32 	%f346, %f285, %f290, %f346;
	fma.rn.f32 	%f347, %f285, %f291, %f347;
	fma.rn.f32 	%f348, %f285, %f292, %f348;
	fma.rn.f32 	%f349, %f285, %f293, %f349;
	fma.rn.f32 	%f350, %f285, %f294, %f350;
	fma.rn.f32 	%f351, %f286, %f287, %f351;
	fma.rn.f32 	%f352, %f286, %f288, %f352;
	fma.rn.f32 	%f353, %f286, %f289, %f353;
	fma.rn.f32 	%f354, %f286, %f290, %f354;
	fma.rn.f32 	%f355, %f286, %f291, %f355;
	fma.rn.f32 	%f356, %f286, %f292, %f356;
	fma.rn.f32 	%f357, %f286, %f293, %f357;
	fma.rn.f32 	%f358, %f286, %f294, %f358;
	add.s64 	%rd139, %rd139, -1;
	add.s32 	%r52, %r52, 4;
	add.s32 	%r51, %r51, 256;
	setp.ne.s64 	%p50, %rd139, 0;
	@%p50 bra 	$L__BB2_49;
	bar.sync 	0;
	add.s64 	%rd138, %rd138, 8;
	setp.lt.u64 	%p51, %rd138, %rd58;
	@%p51 bra 	$L__BB2_2;
$L__BB2_51:
	ld.param.u64 	%rd137, [_Z22matmul_tiled_2d_kernelILm64ELm8ELm64ELm8ELm8EEvPfS0_S0_mmm_param_2];
	add.s64 	%rd19, %rd6, %rd3;
	add.s64 	%rd20, %rd4, %rd5;
	setp.lt.u64 	%p52, %rd19, %rd57;
	mad.lo.s64 	%rd127, %rd19, %rd59, %rd20;
	setp.lt.u64 	%p53, %rd20, %rd59;
	and.pred  	%p54, %p52, %p53;
	cvta.to.global.u64 	%rd128, %rd137;
	shl.b64 	%rd129, %rd127, 2;
	add.s64 	%rd21, %rd128, %rd129;
	@%p54 bra 	$L__BB2_52;
	bra.uni 	$L__BB2_53;
$L__BB2_52:
	st.global.f32 	[%rd21], %f342;
$L__BB2_53:
	setp.ge.u64 	%p55, %rd19, %rd57;
	add.s64 	%rd33, %rd20, 8;
	setp.ge.u64 	%p56, %rd33, %rd59;
	or.pred  	%p57, %p55, %p56;
	@%p57 bra 	$L__BB2_55;
	st.global.f32 	[%rd21+32], %f341;
$L__BB2_55:
	add.s64 	%rd34, %rd20, 16;
	setp.ge.u64 	%p59, %rd34, %rd59;
	or.pred  	%p60, %p55, %p59;
	@%p60 bra 	$L__BB2_57;
	st.global.f32 	[%rd21+64], %f340;
$L__BB2_57:
	add.s64 	%rd35, %rd20, 24;
	setp.ge.u64 	%p62, %rd35, %rd59;
	or.pred  	%p63, %p55, %p62;
	@%p63 bra 	$L__BB2_59;
	st.global.f32 	[%rd21+96], %f339;
$L__BB2_59:
	add.s64 	%rd36, %rd20, 32;
	setp.ge.u64 	%p65, %rd36, %rd59;
	or.pred  	%p66, %p55, %p65;
	@%p66 bra 	$L__BB2_61;
	st.global.f32 	[%rd21+128], %f338;
$L__BB2_61:
	add.s64 	%rd37, %rd20, 40;
	setp.ge.u64 	%p68, %rd37, %rd59;
	or.pred  	%p69, %p55, %p68;
	@%p69 bra 	$L__BB2_63;
	st.global.f32 	[%rd21+160], %f337;
$L__BB2_63:
	add.s64 	%rd38, %rd20, 48;
	setp.ge.u64 	%p71, %rd38, %rd59;
	or.pred  	%p72, %p55, %p71;
	@%p72 bra 	$L__BB2_65;
	st.global.f32 	[%rd21+192], %f336;
$L__BB2_65:
	add.s64 	%rd39, %rd20, 56;
	setp.ge.u64 	%p74, %rd39, %rd59;
	or.pred  	%p75, %p55, %p74;
	@%p75 bra 	$L__BB2_67;
	st.global.f32 	[%rd21+224], %f335;
$L__BB2_67:
	setp.ge.u64 	%p76, %rd20, %rd59;
	add.s64 	%rd40, %rd19, 8;
	setp.ge.u64 	%p77, %rd40, %rd57;
	shl.b64 	%rd41, %rd59, 3;
	shl.b64 	%rd130, %rd59, 5;
	add.s64 	%rd42, %rd21, %rd130;
	or.pred  	%p78, %p77, %p76;
	@%p78 bra 	$L__BB2_69;
	st.global.f32 	[%rd42], %f334;
$L__BB2_69:
	or.pred  	%p81, %p77, %p56;
	@%p81 bra 	$L__BB2_71;
	st.global.f32 	[%rd42+32], %f333;
$L__BB2_71:
	or.pred  	%p84, %p77, %p59;
	@%p84 bra 	$L__BB2_73;
	st.global.f32 	[%rd42+64], %f332;
$L__BB2_73:
	or.pred  	%p87, %p77, %p62;
	@%p87 bra 	$L__BB2_75;
	st.global.f32 	[%rd42+96], %f331;
$L__BB2_75:
	setp.ge.u64 	%p88, %rd40, %rd57;
	setp.ge.u64 	%p89, %rd36, %rd59;
	or.pred  	%p90, %p88, %p89;
	@%p90 bra 	$L__BB2_77;
	st.global.f32 	[%rd42+128], %f330;
$L__BB2_77:
	setp.ge.u64 	%p92, %rd37, %rd59;
	or.pred  	%p93, %p88, %p92;
	@%p93 bra 	$L__BB2_79;
	st.global.f32 	[%rd42+160], %f329;
$L__BB2_79:
	setp.ge.u64 	%p95, %rd38, %rd59;
	or.pred  	%p96, %p88, %p95;
	@%p96 bra 	$L__BB2_81;
	st.global.f32 	[%rd42+192], %f328;
$L__BB2_81:
	setp.ge.u64 	%p98, %rd39, %rd59;
	or.pred  	%p99, %p88, %p98;
	@%p99 bra 	$L__BB2_83;
	st.global.f32 	[%rd42+224], %f327;
$L__BB2_83:
	setp.ge.u64 	%p100, %rd20, %rd59;
	add.s64 	%rd43, %rd19, 16;
	setp.ge.u64 	%p101, %rd43, %rd57;
	shl.b64 	%rd44, %rd59, 4;
	shl.b64 	%rd131, %rd59, 6;
	add.s64 	%rd45, %rd21, %rd131;
	or.pred  	%p102, %p101, %p100;
	@%p102 bra 	$L__BB2_85;
	st.global.f32 	[%rd45], %f326;
$L__BB2_85:
	setp.ge.u64 	%p104, %rd33, %rd59;
	or.pred  	%p105, %p101, %p104;
	@%p105 bra 	$L__BB2_87;
	st.global.f32 	[%rd45+32], %f325;
$L__BB2_87:
	setp.ge.u64 	%p107, %rd34, %rd59;
	or.pred  	%p108, %p101, %p107;
	@%p108 bra 	$L__BB2_89;
	st.global.f32 	[%rd45+64], %f324;
$L__BB2_89:
	setp.ge.u64 	%p110, %rd35, %rd59;
	or.pred  	%p111, %p101, %p110;
	@%p111 bra 	$L__BB2_91;
	st.global.f32 	[%rd45+96], %f323;
$L__BB2_91:
	or.pred  	%p114, %p101, %p89;
	@%p114 bra 	$L__BB2_93;
	st.global.f32 	[%rd45+128], %f322;
$L__BB2_93:
	or.pred  	%p117, %p101, %p92;
	@%p117 bra 	$L__BB2_95;
	st.global.f32 	[%rd45+160], %f321;
$L__BB2_95:
	or.pred  	%p120, %p101, %p95;
	@%p120 bra 	$L__BB2_97;
	st.global.f32 	[%rd45+192], %f320;
$L__BB2_97:
	setp.ge.u64 	%p121, %rd43, %rd57;
	setp.ge.u64 	%p122, %rd39, %rd59;
	or.pred  	%p123, %p121, %p122;
	@%p123 bra 	$L__BB2_99;
	st.global.f32 	[%rd45+224], %f319;
$L__BB2_99:
	setp.ge.u64 	%p124, %rd20, %rd59;
	add.s64 	%rd46, %rd19, 24;
	setp.ge.u64 	%p125, %rd46, %rd57;
	shl.b64 	%rd132, %rd41, 2;
	add.s64 	%rd47, %rd45, %rd132;
	or.pred  	%p126, %p125, %p124;
	@%p126 bra 	$L__BB2_101;
	st.global.f32 	[%rd47], %f318;
$L__BB2_101:
	setp.ge.u64 	%p128, %rd33, %rd59;
	or.pred  	%p129, %p125, %p128;
	@%p129 bra 	$L__BB2_103;
	st.global.f32 	[%rd47+32], %f317;
$L__BB2_103:
	setp.ge.u64 	%p131, %rd34, %rd59;
	or.pred  	%p132, %p125, %p131;
	@%p132 bra 	$L__BB2_105;
	st.global.f32 	[%rd47+64], %f316;
$L__BB2_105:
	setp.ge.u64 	%p134, %rd35, %rd59;
	or.pred  	%p135, %p125, %p134;
	@%p135 bra 	$L__BB2_107;
	st.global.f32 	[%rd47+96], %f315;
$L__BB2_107:
	setp.ge.u64 	%p137, %rd36, %rd59;
	or.pred  	%p138, %p125, %p137;
	@%p138 bra 	$L__BB2_109;
	st.global.f32 	[%rd47+128], %f314;
$L__BB2_109:
	setp.ge.u64 	%p140, %rd37, %rd59;
	or.pred  	%p141, %p125, %p140;
	@%p141 bra 	$L__BB2_111;
	st.global.f32 	[%rd47+160], %f313;
$L__BB2_111:
	setp.ge.u64 	%p143, %rd38, %rd59;
	or.pred  	%p144, %p125, %p143;
	@%p144 bra 	$L__BB2_113;
	st.global.f32 	[%rd47+192], %f312;
$L__BB2_113:
	or.pred  	%p147, %p125, %p122;
	@%p147 bra 	$L__BB2_115;
	st.global.f32 	[%rd47+224], %f311;
$L__BB2_115:
	setp.ge.u64 	%p148, %rd20, %rd59;
	add.s64 	%rd48, %rd19, 32;
	setp.ge.u64 	%p149, %rd48, %rd57;
	shl.b64 	%rd133, %rd59, 7;
	add.s64 	%rd49, %rd21, %rd133;
	or.pred  	%p150, %p149, %p148;
	@%p150 bra 	$L__BB2_117;
	st.global.f32 	[%rd49], %f310;
$L__BB2_117:
	setp.ge.u64 	%p151, %rd48, %rd57;
	setp.ge.u64 	%p152, %rd33, %rd59;
	or.pred  	%p153, %p151, %p152;
	@%p153 bra 	$L__BB2_119;
	st.global.f32 	[%rd49+32], %f309;
$L__BB2_119:
	setp.ge.u64 	%p154, %rd48, %rd57;
	setp.ge.u64 	%p155, %rd34, %rd59;
	or.pred  	%p156, %p154, %p155;
	@%p156 bra 	$L__BB2_121;
	st.global.f32 	[%rd49+64], %f308;
$L__BB2_121:
	setp.ge.u64 	%p157, %rd48, %rd57;
	setp.ge.u64 	%p158, %rd35, %rd59;
	or.pred  	%p159, %p157, %p158;
	@%p159 bra 	$L__BB2_123;
	st.global.f32 	[%rd49+96], %f307;
$L__BB2_123:
	setp.ge.u64 	%p160, %rd48, %rd57;
	setp.ge.u64 	%p161, %rd36, %rd59;
	or.pred  	%p162, %p160, %p161;
	@%p162 bra 	$L__BB2_125;
	st.global.f32 	[%rd49+128], %f306;
$L__BB2_125:
	setp.ge.u64 	%p163, %rd48, %rd57;
	setp.ge.u64 	%p164, %rd37, %rd59;
	or.pred  	%p165, %p163, %p164;
	@%p165 bra 	$L__BB2_127;
	st.global.f32 	[%rd49+160], %f305;
$L__BB2_127:
	setp.ge.u64 	%p166, %rd48, %rd57;
	setp.ge.u64 	%p167, %rd38, %rd59;
	or.pred  	%p168, %p166, %p167;
	@%p168 bra 	$L__BB2_129;
	st.global.f32 	[%rd49+192], %f304;
$L__BB2_129:
	setp.ge.u64 	%p169, %rd48, %rd57;
	setp.ge.u64 	%p170, %rd39, %rd59;
	or.pred  	%p171, %p169, %p170;
	@%p171 bra 	$L__BB2_131;
	st.global.f32 	[%rd49+224], %f303;
$L__BB2_131:
	setp.ge.u64 	%p172, %rd20, %rd59;
	add.s64 	%rd50, %rd19, 40;
	setp.ge.u64 	%p173, %rd50, %rd57;
	add.s64 	%rd51, %rd49, %rd132;
	or.pred  	%p174, %p173, %p172;
	@%p174 bra 	$L__BB2_133;
	st.global.f32 	[%rd51], %f302;
$L__BB2_133:
	setp.ge.u64 	%p175, %rd50, %rd57;
	setp.ge.u64 	%p176, %rd33, %rd59;
	or.pred  	%p177, %p175, %p176;
	@%p177 bra 	$L__BB2_135;
	st.global.f32 	[%rd51+32], %f301;
$L__BB2_135:
	setp.ge.u64 	%p178, %rd50, %rd57;
	setp.ge.u64 	%p179, %rd34, %rd59;
	or.pred  	%p180, %p178, %p179;
	@%p180 bra 	$L__BB2_137;
	st.global.f32 	[%rd51+64], %f300;
$L__BB2_137:
	setp.ge.u64 	%p181, %rd50, %rd57;
	setp.ge.u64 	%p182, %rd35, %rd59;
	or.pred  	%p183, %p181, %p182;
	@%p183 bra 	$L__BB2_139;
	st.global.f32 	[%rd51+96], %f299;
$L__BB2_139:
	setp.ge.u64 	%p184, %rd50, %rd57;
	setp.ge.u64 	%p185, %rd36, %rd59;
	or.pred  	%p186, %p184, %p185;
	@%p186 bra 	$L__BB2_141;
	st.global.f32 	[%rd51+128], %f298;
$L__BB2_141:
	setp.ge.u64 	%p187, %rd50, %rd57;
	setp.ge.u64 	%p188, %rd37, %rd59;
	or.pred  	%p189, %p187, %p188;
	@%p189 bra 	$L__BB2_143;
	st.global.f32 	[%rd51+160], %f297;
$L__BB2_143:
	setp.ge.u64 	%p190, %rd50, %rd57;
	setp.ge.u64 	%p191, %rd38, %rd59;
	or.pred  	%p192, %p190, %p191;
	@%p192 bra 	$L__BB2_145;
	st.global.f32 	[%rd51+192], %f296;
$L__BB2_145:
	setp.ge.u64 	%p193, %rd50, %rd57;
	setp.ge.u64 	%p194, %rd39, %rd59;
	or.pred  	%p195, %p193, %p194;
	@%p195 bra 	$L__BB2_147;
	st.global.f32 	[%rd51+224], %f295;
$L__BB2_147:
	setp.ge.u64 	%p196, %rd20, %rd59;
	add.s64 	%rd52, %rd19, 48;
	setp.ge.u64 	%p197, %rd52, %rd57;
	shl.b64 	%rd135, %rd44, 2;
	add.s64 	%rd53, %rd49, %rd135;
	or.pred  	%p198, %p197, %p196;
	@%p198 bra 	$L__BB2_149;
	st.global.f32 	[%rd53], %f343;
$L__BB2_149:
	setp.ge.u64 	%p199, %rd52, %rd57;
	setp.ge.u64 	%p200, %rd33, %rd59;
	or.pred  	%p201, %p199, %p200;
	@%p201 bra 	$L__BB2_151;
	st.global.f32 	[%rd53+32], %f344;
$L__BB2_151:
	setp.ge.u64 	%p202, %rd52, %rd57;
	setp.ge.u64 	%p203, %rd34, %rd59;
	or.pred  	%p204, %p202, %p203;
	@%p204 bra 	$L__BB2_153;
	st.global.f32 	[%rd53+64], %f345;
$L__BB2_153:
	setp.ge.u64 	%p205, %rd52, %rd57;
	setp.ge.u64 	%p206, %rd35, %rd59;
	or.pred  	%p207, %p205, %p206;
	@%p207 bra 	$L__BB2_155;
	st.global.f32 	[%rd53+96], %f346;
$L__BB2_155:
	setp.ge.u64 	%p208, %rd52, %rd57;
	setp.ge.u64 	%p209, %rd36, %rd59;
	or.pred  	%p210, %p208, %p209;
	@%p210 bra 	$L__BB2_157;
	st.global.f32 	[%rd53+128], %f347;
$L__BB2_157:
	setp.ge.u64 	%p211, %rd52, %rd57;
	setp.ge.u64 	%p212, %rd37, %rd59;
	or.pred  	%p213, %p211, %p212;
	@%p213 bra 	$L__BB2_159;
	st.global.f32 	[%rd53+160], %f348;
$L__BB2_159:
	setp.ge.u64 	%p214, %rd52, %rd57;
	setp.ge.u64 	%p215, %rd38, %rd59;
	or.pred  	%p216, %p214, %p215;
	@%p216 bra 	$L__BB2_161;
	st.global.f32 	[%rd53+192], %f349;
$L__BB2_161:
	setp.ge.u64 	%p217, %rd52, %rd57;
	setp.ge.u64 	%p218, %rd39, %rd59;
	or.pred  	%p219, %p217, %p218;
	@%p219 bra 	$L__BB2_163;
	st.global.f32 	[%rd53+224], %f350;
$L__BB2_163:
	setp.ge.u64 	%p220, %rd20, %rd59;
	add.s64 	%rd54, %rd19, 56;
	setp.ge.u64 	%p221, %rd54, %rd57;
	add.s64 	%rd55, %rd53, %rd132;
	or.pred  	%p222, %p221, %p220;
	@%p222 bra 	$L__BB2_165;
	st.global.f32 	[%rd55], %f351;
$L__BB2_165:
	setp.ge.u64 	%p223, %rd54, %rd57;
	setp.ge.u64 	%p224, %rd33, %rd59;
	or.pred  	%p225, %p223, %p224;
	@%p225 bra 	$L__BB2_167;
	st.global.f32 	[%rd55+32], %f352;
$L__BB2_167:
	setp.ge.u64 	%p226, %rd54, %rd57;
	setp.ge.u64 	%p227, %rd34, %rd59;
	or.pred  	%p228, %p226, %p227;
	@%p228 bra 	$L__BB2_169;
	st.global.f32 	[%rd55+64], %f353;
$L__BB2_169:
	setp.ge.u64 	%p229, %rd54, %rd57;
	setp.ge.u64 	%p230, %rd35, %rd59;
	or.pred  	%p231, %p229, %p230;
	@%p231 bra 	$L__BB2_171;
	st.global.f32 	[%rd55+96], %f354;
$L__BB2_171:
	setp.ge.u64 	%p232, %rd54, %rd57;
	setp.ge.u64 	%p233, %rd36, %rd59;
	or.pred  	%p234, %p232, %p233;
	@%p234 bra 	$L__BB2_173;
	st.global.f32 	[%rd55+128], %f355;
$L__BB2_173:
	setp.ge.u64 	%p235, %rd54, %rd57;
	setp.ge.u64 	%p236, %rd37, %rd59;
	or.pred  	%p237, %p235, %p236;
	@%p237 bra 	$L__BB2_175;
	st.global.f32 	[%rd55+160], %f356;
$L__BB2_175:
	setp.ge.u64 	%p238, %rd54, %rd57;
	setp.ge.u64 	%p239, %rd38, %rd59;
	or.pred  	%p240, %p238, %p239;
	@%p240 bra 	$L__BB2_177;
	st.global.f32 	[%rd55+192], %f357;
$L__BB2_177:
	setp.ge.u64 	%p241, %rd54, %rd57;
	setp.ge.u64 	%p242, %rd39, %rd59;
	or.pred  	%p243, %p241, %p242;
	@%p243 bra 	$L__BB2_179;
	st.global.f32 	[%rd55+224], %f358;
$L__BB2_179:
	ret;

}
	// .globl	_Z26matmul_tiled_vector_kernelILm64ELm8ELm64ELm8ELm8EEvPfS0_S0_mmm
.visible .entry _Z26matmul_tiled_vector_kernelILm64ELm8ELm64ELm8ELm8EEvPfS0_S0_mmm(
	.param .u64 .ptr .align 1 _Z26matmul_tiled_vector_kernelILm64ELm8ELm64ELm8ELm8EEvPfS0_S0_mmm_param_0,
	.param .u64 .ptr .align 1 _Z26matmul_tiled_vector_kernelILm64ELm8ELm64ELm8ELm8EEvPfS0_S0_mmm_param_1,
	.param .u64 .ptr .align 1 _Z26matmul_tiled_vector_kernelILm64ELm8ELm64ELm8ELm8EEvPfS0_S0_mmm_param_2,
	.param .u64 _Z26matmul_tiled_vector_kernelILm64ELm8ELm64ELm8ELm8EEvPfS0_S0_mmm_param_3,
	.param .u64 _Z26matmul_tiled_vector_kernelILm64ELm8ELm64ELm8ELm8EEvPfS0_S0_mmm_param_4,
	.param .u64 _Z26matmul_tiled_vector_kernelILm64ELm8ELm64ELm8ELm8EEvPfS0_S0_mmm_param_5
)
{
	.reg .pred 	%p<244>;
	.reg .b32 	%r<53>;
	.reg .b32 	%f<489>;
	.reg .b64 	%rd<140>;
	// demoted variable
	.shared .align 4 .b8 _ZZ26matmul_tiled_vector_kernelILm64ELm8ELm64ELm8ELm8EEvPfS0_S0_mmmE3A_s[2048];
	// demoted variable
	.shared .align 4 .b8 _ZZ26matmul_tiled_vector_kernelILm64ELm8ELm64ELm8ELm8EEvPfS0_S0_mmmE3B_s[2048];
	ld.param.u64 	%rd60, [_Z26matmul_tiled_vector_kernelILm64ELm8ELm64ELm8ELm8EEvPfS0_S0_mmm_param_0];
	ld.param.u64 	%rd61, [_Z26matmul_tiled_vector_kernelILm64ELm8ELm64ELm8ELm8EEvPfS0_S0_mmm_param_1];
	ld.param.u64 	%rd57, [_Z26matmul_tiled_vector_kernelILm64ELm8ELm64ELm8ELm8EEvPfS0_S0_mmm_param_3];
	ld.param.u64 	%rd58, [_Z26matmul_tiled_vector_kernelILm64ELm8ELm64ELm8ELm8EEvPfS0_S0_mmm_param_4];
	ld.param.u64 	%rd59, [_Z26matmul_tiled_vector_kernelILm64ELm8ELm64ELm8ELm8EEvPfS0_S0_mmm_param_5];
	cvta.to.global.u64 	%rd1, %rd60;
	cvta.to.global.u64 	%rd2, %rd61;
	mov.u32 	%r10, %ctaid.y;
	shl.b32 	%r11, %r10, 6;
	cvt.u64.u32 	%rd3, %r11;
	mov.u32 	%r12, %ctaid.x;
	mul.wide.u32 	%rd4, %r12, 64;
	mov.u32 	%r1, %tid.x;
	and.b32  	%r13, %r1, 7;
	cvt.u64.u32 	%rd5, %r13;
	shr.u32 	%r14, %r1, 3;
	cvt.u64.u32 	%rd6, %r14;
	shr.u32 	%r15, %r1, 6;
	cvt.u64.u32 	%rd7, %r15;
	setp.eq.s64 	%p1, %rd58, 0;
	mov.f32 	%f295, 0f00000000;
	mov.f32 	%f296, %f295;
	mov.f32 	%f297, %f295;
	mov.f32 	%f298, %f295;
	mov.f32 	%f299, %f295;
	mov.f32 	%f300, %f295;
	mov.f32 	%f301, %f295;
	mov.f32 	%f302, %f295;
	mov.f32 	%f303, %f295;
	mov.f32 	%f304, %f295;
	mov.f32 	%f305, %f295;
	mov.f32 	%f306, %f295;
	mov.f32 	%f307, %f295;
	mov.f32 	%f308, %f295;
	mov.f32 	%f309, %f295;
	mov.f32 	%f310, %f295;
	mov.f32 	%f311, %f295;
	mov.f32 	%f312, %f295;
	mov.f32 	%f313, %f295;
	mov.f32 	%f314, %f295;
	mov.f32 	%f315, %f295;
	mov.f32 	%f316, %f295;
	mov.f32 	%f317, %f295;
	mov.f32 	%f318, %f295;
	mov.f32 	%f319, %f295;
	mov.f32 	%f320, %f295;
	mov.f32 	%f321, %f295;
	mov.f32 	%f322, %f295;
	mov.f32 	%f323, %f295;
	mov.f32 	%f324, %f295;
	mov.f32 	%f325, %f295;
	mov.f32 	%f326, %f295;
	mov.f32 	%f327, %f295;
	mov.f32 	%f328, %f295;
	mov.f32 	%f329, %f295;
	mov.f32 	%f330, %f295;
	mov.f32 	%f331, %f295;
	mov.f32 	%f332, %f295;
	mov.f32 	%f333, %f295;
	mov.f32 	%f334, %f295;
	mov.f32 	%f335, %f295;
	mov.f32 	%f336, %f295;
	mov.f32 	%f337, %f295;
	mov.f32 	%f338, %f295;
	mov.f32 	%f339, %f295;
	mov.f32 	%f340, %f295;
	mov.f32 	%f341, %f295;
	mov.f32 	%f342, %f295;
	mov.f32 	%f343, %f295;
	mov.f32 	%f344, %f295;
	mov.f32 	%f345, %f295;
	mov.f32 	%f346, %f295;
	mov.f32 	%f347, %f295;
	mov.f32 	%f348, %f295;
	mov.f32 	%f349, %f295;
	mov.f32 	%f350, %f295;
	mov.f32 	%f351, %f295;
	mov.f32 	%f352, %f295;
	mov.f32 	%f353, %f295;
	mov.f32 	%f354, %f295;
	mov.f32 	%f355, %f295;
	mov.f32 	%f356, %f295;
	mov.f32 	%f357, %f295;
	mov.f32 	%f358, %f295;
	@%p1 bra 	$L__BB3_51;
	cvt.u32.u64 	%r16, %rd6;
	cvt.u32.u64 	%r17, %rd5;
	cvt.u32.u64 	%r18, %rd7;
	and.b32  	%r19, %r1, 63;
	cvt.u64.u32 	%rd63, %r19;
	add.s64 	%rd8, %rd6, %rd3;
	shl.b32 	%r20, %r17, 8;
	mov.u32 	%r21, _ZZ26matmul_tiled_vector_kernelILm64ELm8ELm64ELm8ELm8EEvPfS0_S0_mmmE3A_s;
	add.s32 	%r22, %r21, %r20;
	add.s64 	%rd9, %rd4, %rd63;
	shl.b32 	%r23, %r1, 2;
	and.b32  	%r24, %r23, 252;
	mov.u32 	%r25, _ZZ26matmul_tiled_vector_kernelILm64ELm8ELm64ELm8ELm8EEvPfS0_S0_mmmE3B_s;
	add.s32 	%r26, %r25, %r24;
	shl.b32 	%r27, %r16, 2;
	add.s32 	%r2, %r22, %r27;
	mul.lo.s64 	%rd10, %rd8, %rd58;
	shl.b64 	%rd64, %rd58, 3;
	add.s64 	%rd11, %rd10, %rd64;
	shl.b64 	%rd65, %rd58, 4;
	add.s64 	%rd12, %rd65, %rd10;
	add.s64 	%rd13, %rd12, %rd64;
	shl.b64 	%rd66, %rd58, 5;
	add.s64 	%rd14, %rd66, %rd10;
	add.s64 	%rd15, %rd14, %rd64;
	add.s64 	%rd16, %rd65, %rd14;
	shl.b32 	%r28, %r18, 8;
	add.s32 	%r3, %r26, %r28;
	mov.b64 	%rd138, 0;
	mov.f32 	%f295, 0f00000000;
	add.s32 	%r46, %r27, %r21;
	add.s32 	%r4, %r46, 128;
	shl.b32 	%r48, %r17, 2;
	add.s32 	%r50, %r48, %r25;
	add.s32 	%r5, %r50, 128;
$L__BB3_2:
	setp.lt.u64 	%p2, %rd8, %rd57;
	add.s64 	%rd18, %rd138, %rd5;
	setp.lt.u64 	%p3, %rd18, %rd58;
	and.pred  	%p4, %p2, %p3;
	mov.f32 	%f423, 0f00000000;
	@%p4 bra 	$L__BB3_3;
	bra.uni 	$L__BB3_4;
$L__BB3_3:
	add.s64 	%rd68, %rd18, %rd10;
	shl.b64 	%rd69, %rd68, 2;
	add.s64 	%rd70, %rd1, %rd69;
	ld.global.f32 	%f423, [%rd70];
$L__BB3_4:
	add.s64 	%rd71, %rd8, 8;
	setp.lt.u64 	%p6, %rd71, %rd57;
	st.shared.f32 	[%r2], %f423;
	and.pred  	%p7, %p6, %p3;
	@%p7 bra 	$L__BB3_6;
	mov.b32 	%r29, 0;
	st.shared.u32 	[%r2+32], %r29;
	bra.uni 	$L__BB3_7;
$L__BB3_6:
	add.s64 	%rd72, %rd18, %rd11;
	shl.b64 	%rd73, %rd72, 2;
	add.s64 	%rd74, %rd1, %rd73;
	ld.global.f32 	%f264, [%rd74];
	st.shared.f32 	[%r2+32], %f264;
$L__BB3_7:
	add.s64 	%rd75, %rd8, 16;
	setp.lt.u64 	%p9, %rd75, %rd57;
	and.pred  	%p10, %p9, %p3;
	@%p10 bra 	$L__BB3_9;
	mov.b32 	%r30, 0;
	st.shared.u32 	[%r2+64], %r30;
	bra.uni 	$L__BB3_10;
$L__BB3_9:
	add.s64 	%rd76, %rd18, %rd12;
	shl.b64 	%rd77, %rd76, 2;
	add.s64 	%rd78, %rd1, %rd77;
	ld.global.f32 	%f265, [%rd78];
	st.shared.f32 	[%r2+64], %f265;
$L__BB3_10:
	add.s64 	%rd79, %rd8, 24;
	setp.lt.u64 	%p12, %rd79, %rd57;
	and.pred  	%p13, %p12, %p3;
	@%p13 bra 	$L__BB3_12;
	mov.b32 	%r31, 0;
	st.shared.u32 	[%r2+96], %r31;
	bra.uni 	$L__BB3_13;
$L__BB3_12:
	add.s64 	%rd80, %rd18, %rd13;
	shl.b64 	%rd81, %rd80, 2;
	add.s64 	%rd82, %rd1, %rd81;
	ld.global.f32 	%f266, [%rd82];
	st.shared.f32 	[%r2+96], %f266;
$L__BB3_13:
	add.s64 	%rd83, %rd8, 32;
	setp.lt.u64 	%p15, %rd83, %rd57;
	and.pred  	%p16, %p15, %p3;
	@%p16 bra 	$L__BB3_15;
	mov.b32 	%r32, 0;
	st.shared.u32 	[%r2+128], %r32;
	bra.uni 	$L__BB3_16;
$L__BB3_15:
	add.s64 	%rd84, %rd18, %rd14;
	shl.b64 	%rd85, %rd84, 2;
	add.s64 	%rd86, %rd1, %rd85;
	ld.global.f32 	%f267, [%rd86];
	st.shared.f32 	[%r2+128], %f267;
$L__BB3_16:
	add.s64 	%rd87, %rd8, 40;
	setp.lt.u64 	%p18, %rd87, %rd57;
	and.pred  	%p19, %p18, %p3;
	@%p19 bra 	$L__BB3_18;
	mov.b32 	%r33, 0;
	st.shared.u32 	[%r2+160], %r33;
	bra.uni 	$L__BB3_19;
$L__BB3_18:
	add.s64 	%rd88, %rd18, %rd15;
	shl.b64 	%rd89, %rd88, 2;
	add.s64 	%rd90, %rd1, %rd89;
	ld.global.f32 	%f268, [%rd90];
	st.shared.f32 	[%r2+160], %f268;
$L__BB3_19:
	add.s64 	%rd91, %rd8, 48;
	setp.lt.u64 	%p21, %rd91, %rd57;
	and.pred  	%p22, %p21, %p3;
	@%p22 bra 	$L__BB3_21;
	mov.b32 	%r34, 0;
	st.shared.u32 	[%r2+192], %r34;
	bra.uni 	$L__BB3_22;
$L__BB3_21:
	add.s64 	%rd92, %rd18, %rd16;
	shl.b64 	%rd93, %rd92, 2;
	add.s64 	%rd94, %rd1, %rd93;
	ld.global.f32 	%f269, [%rd94];
	st.shared.f32 	[%r2+192], %f269;
$L__BB3_22:
	add.s64 	%rd95, %rd8, 56;
	setp.lt.u64 	%p24, %rd95, %rd57;
	and.pred  	%p25, %p24, %p3;
	@%p25 bra 	$L__BB3_24;
	mov.b32 	%r35, 0;
	st.shared.u32 	[%r2+224], %r35;
	bra.uni 	$L__BB3_25;
$L__BB3_24:
	shl.b64 	%rd96, %rd58, 3;
	add.s64 	%rd97, %rd16, %rd96;
	add.s64 	%rd98, %rd18, %rd97;
	shl.b64 	%rd99, %rd98, 2;
	add.s64 	%rd100, %rd1, %rd99;
	ld.global.f32 	%f270, [%rd100];
	st.shared.f32 	[%r2+224], %f270;
$L__BB3_25:
	setp.ge.u64 	%p26, %rd9, %rd59;
	add.s64 	%rd22, %rd138, %rd7;
	setp.ge.u64 	%p27, %rd22, %rd58;
	mov.f32 	%f424, 0f00000000;
	or.pred  	%p28, %p27, %p26;
	@%p28 bra 	$L__BB3_27;
	mad.lo.s64 	%rd101, %rd22, %rd59, %rd9;
	shl.b64 	%rd102, %rd101, 2;
	add.s64 	%rd103, %rd2, %rd102;
	ld.global.f32 	%f424, [%rd103];
$L__BB3_27:
	setp.lt.u64 	%p29, %rd9, %rd59;
	st.shared.f32 	[%r3], %f424;
	add.s64 	%rd23, %rd22, 1;
	setp.lt.u64 	%p30, %rd23, %rd58;
	and.pred  	%p31, %p30, %p29;
	@%p31 bra 	$L__BB3_29;
	mov.b32 	%r36, 0;
	st.shared.u32 	[%r3+256], %r36;
	bra.uni 	$L__BB3_30;
$L__BB3_29:
	mad.lo.s64 	%rd104, %rd23, %rd59, %rd9;
	shl.b64 	%rd105, %rd104, 2;
	add.s64 	%rd106, %rd2, %rd105;
	ld.global.f32 	%f272, [%rd106];
	st.shared.f32 	[%r3+256], %f272;
$L__BB3_30:
	add.s64 	%rd24, %rd22, 2;
	setp.lt.u64 	%p33, %rd24, %rd58;
	and.pred  	%p34, %p33, %p29;
	@%p34 bra 	$L__BB3_32;
	mov.b32 	%r37, 0;
	st.shared.u32 	[%r3+512], %r37;
	bra.uni 	$L__BB3_33;
$L__BB3_32:
	mad.lo.s64 	%rd107, %rd24, %rd59, %rd9;
	shl.b64 	%rd108, %rd107, 2;
	add.s64 	%rd109, %rd2, %rd108;
	ld.global.f32 	%f273, [%rd109];
	st.shared.f32 	[%r3+512], %f273;
$L__BB3_33:
	add.s64 	%rd25, %rd22, 3;
	setp.lt.u64 	%p36, %rd25, %rd58;
	and.pred  	%p37, %p36, %p29;
	@%p37 bra 	$L__BB3_35;
	mov.b32 	%r38, 0;
	st.shared.u32 	[%r3+768], %r38;
	bra.uni 	$L__BB3_36;
$L__BB3_35:
	mad.lo.s64 	%rd110, %rd25, %rd59, %rd9;
	shl.b64 	%rd111, %rd110, 2;
	add.s64 	%rd112, %rd2, %rd111;
	ld.global.f32 	%f274, [%rd112];
	st.shared.f32 	[%r3+768], %f274;
$L__BB3_36:
	add.s64 	%rd26, %rd22, 4;
	setp.lt.u64 	%p39, %rd26, %rd58;
	and.pred  	%p40, %p39, %p29;
	@%p40 bra 	$L__BB3_38;
	mov.b32 	%r39, 0;
	st.shared.u32 	[%r3+1024], %r39;
	bra.uni 	$L__BB3_39;
$L__BB3_38:
	mad.lo.s64 	%rd113, %rd26, %rd59, %rd9;
	shl.b64 	%rd114, %rd113, 2;
	add.s64 	%rd115, %rd2, %rd114;
	ld.global.f32 	%f275, [%rd115];
	st.shared.f32 	[%r3+1024], %f275;
$L__BB3_39:
	add.s64 	%rd27, %rd22, 5;
	setp.lt.u64 	%p42, %rd27, %rd58;
	and.pred  	%p43, %p42, %p29;
	@%p43 bra 	$L__BB3_41;
	mov.b32 	%r40, 0;
	st.shared.u32 	[%r3+1280], %r40;
	bra.uni 	$L__BB3_42;
$L__BB3_41:
	mad.lo.s64 	%rd116, %rd27, %rd59, %rd9;
	shl.b64 	%rd117, %rd116, 2;
	add.s64 	%rd118, %rd2, %rd117;
	ld.global.f32 	%f276, [%rd118];
	st.shared.f32 	[%r3+1280], %f276;
$L__BB3_42:
	add.s64 	%rd28, %rd22, 6;
	setp.lt.u64 	%p45, %rd28, %rd58;
	and.pred  	%p46, %p45, %p29;
	@%p46 bra 	$L__BB3_44;
	mov.b32 	%r41, 0;
	st.shared.u32 	[%r3+1536], %r41;
	bra.uni 	$L__BB3_45;
$L__BB3_44:
	mad.lo.s64 	%rd119, %rd28, %rd59, %rd9;
	shl.b64 	%rd120, %rd119, 2;
	add.s64 	%rd121, %rd2, %rd120;
	ld.global.f32 	%f277, [%rd121];
	st.shared.f32 	[%r3+1536], %f277;
$L__BB3_45:
	add.s64 	%rd29, %rd22, 7;
	setp.lt.u64 	%p48, %rd29, %rd58;
	and.pred  	%p49, %p48, %p29;
	@%p49 bra 	$L__BB3_47;
	mov.b32 	%r42, 0;
	st.shared.u32 	[%r3+1792], %r42;
	bra.uni 	$L__BB3_48;
$L__BB3_47:
	mad.lo.s64 	%rd122, %rd29, %rd59, %rd9;
	shl.b64 	%rd123, %rd122, 2;
	add.s64 	%rd124, %rd2, %rd123;
	ld.global.f32 	%f278, [%rd124];
	st.shared.f32 	[%r3+1792], %f278;
$L__BB3_48:
	bar.sync 	0;
	mov.b64 	%rd139, 8;
	mov.u32 	%r51, %r5;
	mov.u32 	%r52, %r4;
$L__BB3_49:
	ld.shared.f32 	%f279, [%r52+-128];
	ld.shared.f32 	%f280, [%r52+-96];
	ld.shared.f32 	%f281, [%r52+-64];
	ld.shared.f32 	%f282, [%r52+-32];
	ld.shared.f32 	%f283, [%r52];
	ld.shared.f32 	%f284, [%r52+32];
	ld.shared.f32 	%f285, [%r52+64];
	ld.shared.f32 	%f286, [%r52+96];
	ld.shared.f32 	%f287, [%r51+-128];
	ld.shared.f32 	%f288, [%r51+-96];
	ld.shared.f32 	%f289, [%r51+-64];
	ld.shared.f32 	%f290, [%r51+-32];
	ld.shared.f32 	%f291, [%r51];
	ld.shared.f32 	%f292, [%r51+32];
	ld.shared.f32 	%f293, [%r51+64];
	ld.shared.f32 	%f294, [%r51+96];
	fma.rn.f32 	%f342, %f279, %f287, %f342;
	fma.rn.f32 	%f341, %f279, %f288, %f341;
	fma.rn.f32 	%f340, %f279, %f289, %f340;
	fma.rn.f32 	%f339, %f279, %f290, %f339;
	fma.rn.f32 	%f338, %f279, %f291, %f338;
	fma.rn.f32 	%f337, %f279, %f292, %f337;
	fma.rn.f32 	%f336, %f279, %f293, %f336;
	fma.rn.f32 	%f335, %f279, %f294, %f335;
	fma.rn.f32 	%f334, %f280, %f287, %f334;
	fma.rn.f32 	%f333, %f280, %f288, %f333;
	fma.rn.f32 	%f332, %f280, %f289, %f332;
	fma.rn.f32 	%f331, %f280, %f290, %f331;
	fma.rn.f32 	%f330, %f280, %f291, %f330;
	fma.rn.f32 	%f329, %f280, %f292, %f329;
	fma.rn.f32 	%f328, %f280, %f293, %f328;
	fma.rn.f32 	%f327, %f280, %f294, %f327;
	fma.rn.f32 	%f326, %f281, %f287, %f326;
	fma.rn.f32 	%f325, %f281, %f288, %f325;
	fma.rn.f32 	%f324, %f281, %f289, %f324;
	fma.rn.f32 	%f323, %f281, %f290, %f323;
	fma.rn.f32 	%f322, %f281, %f291, %f322;
	fma.rn.f32 	%f321, %f281, %f292, %f321;
	fma.rn.f32 	%f320, %f281, %f293, %f320;
	fma.rn.f32 	%f319, %f281, %f294, %f319;
	fma.rn.f32 	%f318, %f282, %f287, %f318;
	fma.rn.f32 	%f317, %f282, %f288, %f317;
	fma.rn.f32 	%f316, %f282, %f289, %f316;
	fma.rn.f32 	%f315, %f282, %f290, %f315;
	fma.rn.f32 	%f314, %f282, %f291, %f314;
	fma.rn.f32 	%f313, %f282, %f292, %f313;
	fma.rn.f32 	%f312, %f282, %f293, %f312;
	fma.rn.f32 	%f311, %f282, %f294, %f311;
	fma.rn.f32 	%f310, %f283, %f287, %f310;
	fma.rn.f32 	%f309, %f283, %f288, %f309;
	fma.rn.f32 	%f308, %f283, %f289, %f308;
	fma.rn.f32 	%f307, %f283, %f290, %f307;
	fma.rn.f32 	%f306, %f283, %f291, %f306;
	fma.rn.f32 	%f305, %f283, %f292, %f305;
	fma.rn.f32 	%f304, %f283, %f293, %f304;
	fma.rn.f32 	%f303, %f283, %f294, %f303;
	fma.rn.f32 	%f302, %f284, %f287, %f302;
	fma.rn.f32 	%f301, %f284, %f288, %f301;
	fma.rn.f32 	%f300, %f284, %f289, %f300;
	fma.rn.f32 	%f299, %f284, %f290, %f299;
	fma.rn.f32 	%f298, %f284, %f291, %f298;
	fma.rn.f32 	%f297, %f284, %f292, %f297;
	fma.rn.f32 	%f296, %f284, %f293, %f296;
	fma.rn.f32 	%f295, %f284, %f294, %f295;
	fma.rn.f32 	%f343, %f285, %f287, %f343;
	fma.rn.f32 	%f344, %f285, %f288, %f344;
	fma.rn.f32 	%f345, %f285, %f289, %f345;
	fma.rn.f32 	%f346, %f285, %f290, %f346;
	fma.rn.f32 	%f347, %f285, %f291, %f347;
	fma.rn.f32 	%f348, %f285, %f292, %f348;
	fma.rn.f32 	%f349, %f285, %f293, %f349;
	fma.rn.f32 	%f350, %f285, %f294, %f350;
	fma.rn.f32 	%f351, %f286, %f287, %f351;
	fma.rn.f32 	%f352, %f286, %f288, %f352;
	fma.rn.f32 	%f353, %f286, %f289, %f353;
	fma.rn.f32 	%f354, %f286, %f290, %f354;
	fma.rn.f32 	%f355, %f286, %f291, %f355;
	fma.rn.f32 	%f356, %f286, %f292, %f356;
	fma.rn.f32 	%f357, %f286, %f293, %f357;
	fma.rn.f32 	%f358, %f286, %f294, %f358;
	add.s64 	%rd139, %rd139, -1;
	add.s32 	%r52, %r52, 256;
	add.s32 	%r51, %r51, 256;
	setp.ne.s64 	%p50, %rd139, 0;
	@%p50 bra 	$L__BB3_49;
	bar.sync 	0;
	add.s64 	%rd138, %rd138, 8;
	setp.lt.u64 	%p51, %rd138, %rd58;
	@%p51 bra 	$L__BB3_2;
$L__BB3_51:
	ld.param.u64 	%rd137, [_Z26matmul_tiled_vector_kernelILm64ELm8ELm64ELm8ELm8EEvPfS0_S0_mmm_param_2];
	add.s64 	%rd19, %rd6, %rd3;
	add.s64 	%rd20, %rd4, %rd5;
	setp.lt.u64 	%p52, %rd19, %rd57;
	mad.lo.s64 	%rd127, %rd19, %rd59, %rd20;
	setp.lt.u64 	%p53, %rd20, %rd59;
	and.pred  	%p54, %p52, %p53;
	cvta.to.global.u64 	%rd128, %rd137;
	shl.b64 	%rd129, %rd127, 2;
	add.s64 	%rd21, %rd128, %rd129;
	@%p54 bra 	$L__BB3_52;
	bra.uni 	$L__BB3_53;
$L__BB3_52:
	st.global.f32 	[%rd21], %f342;
$L__BB3_53:
	setp.ge.u64 	%p55, %rd19, %rd57;
	add.s64 	%rd33, %rd20, 8;
	setp.ge.u64 	%p56, %rd33, %rd59;
	or.pred  	%p57, %p55, %p56;
	@%p57 bra 	$L__BB3_55;
	st.global.f32 	[%rd21+32], %f341;
$L__BB3_55:
	add.s64 	%rd34, %rd20, 16;
	setp.ge.u64 	%p59, %rd34, %rd59;
	or.pred  	%p60, %p55, %p59;
	@%p60 bra 	$L__BB3_57;
	st.global.f32 	[%rd21+64], %f340;
$L__BB3_57:
	add.s64 	%rd35, %rd20, 24;
	setp.ge.u64 	%p62, %rd35, %rd59;
	or.pred  	%p63, %p55, %p62;
	@%p63 bra 	$L__BB3_59;
	st.global.f32 	[%rd21+96], %f339;
$L__BB3_59:
	add.s64 	%rd36, %rd20, 32;
	setp.ge.u64 	%p65, %rd36, %rd59;
	or.pred  	%p66, %p55, %p65;
	@%p66 bra 	$L__BB3_61;
	st.global.f32 	[%rd21+128], %f338;
$L__BB3_61:
	add.s64 	%rd37, %rd20, 40;
	setp.ge.u64 	%p68, %rd37, %rd59;
	or.pred  	%p69, %p55, %p68;
	@%p69 bra 	$L__BB3_63;
	st.global.f32 	[%rd21+160], %f337;
$L__BB3_63:
	add.s64 	%rd38, %rd20, 48;
	setp.ge.u64 	%p71, %rd38, %rd59;
	or.pred  	%p72, %p55, %p71;
	@%p72 bra 	$L__BB3_65;
	st.global.f32 	[%rd21+192], %f336;
$L__BB3_65:
	add.s64 	%rd39, %rd20, 56;
	setp.ge.u64 	%p74, %rd39, %rd59;
	or.pred  	%p75, %p55, %p74;
	@%p75 bra 	$L__BB3_67;
	st.global.f32 	[%rd21+224], %f335;
$L__BB3_67:
	setp.ge.u64 	%p76, %rd20, %rd59;
	add.s64 	%rd40, %rd19, 8;
	setp.ge.u64 	%p77, %rd40, %rd57;
	shl.b64 	%rd41, %rd59, 3;
	shl.b64 	%rd130, %rd59, 5;
	add.s64 	%rd42, %rd21, %rd130;
	or.pred  	%p78, %p77, %p76;
	@%p78 bra 	$L__BB3_69;
	st.global.f32 	[%rd42], %f334;
$L__BB3_69:
	or.pred  	%p81, %p77, %p56;
	@%p81 bra 	$L__BB3_71;
	st.global.f32 	[%rd42+32], %f333;
$L__BB3_71:
	or.pred  	%p84, %p77, %p59;
	@%p84 bra 	$L__BB3_73;
	st.global.f32 	[%rd42+64], %f332;
$L__BB3_73:
	or.pred  	%p87, %p77, %p62;
	@%p87 bra 	$L__BB3_75;
	st.global.f32 	[%rd42+96], %f331;
$L__BB3_75:
	setp.ge.u64 	%p88, %rd40, %rd57;
	setp.ge.u64 	%p89, %rd36, %rd59;
	or.pred  	%p90, %p88, %p89;
	@%p90 bra 	$L__BB3_77;
	st.global.f32 	[%rd42+128], %f330;
$L__BB3_77:
	setp.ge.u64 	%p92, %rd37, %rd59;
	or.pred  	%p93, %p88, %p92;
	@%p93 bra 	$L__BB3_79;
	st.global.f32 	[%rd42+160], %f329;
$L__BB3_79:
	setp.ge.u64 	%p95, %rd38, %rd59;
	or.pred  	%p96, %p88, %p95;
	@%p96 bra 	$L__BB3_81;
	st.global.f32 	[%rd42+192], %f328;
$L__BB3_81:
	setp.ge.u64 	%p98, %rd39, %rd59;
	or.pred  	%p99, %p88, %p98;
	@%p99 bra 	$L__BB3_83;
	st.global.f32 	[%rd42+224], %f327;
$L__BB3_83:
	setp.ge.u64 	%p100, %rd20, %rd59;
	add.s64 	%rd43, %rd19, 16;
	setp.ge.u64 	%p101, %rd43, %rd57;
	shl.b64 	%rd44, %rd59, 4;
	shl.b64 	%rd131, %rd59, 6;
	add.s64 	%rd45, %rd21, %rd131;
	or.pred  	%p102, %p101, %p100;
	@%p102 bra 	$L__BB3_85;
	st.global.f32 	[%rd45], %f326;
$L__BB3_85:
	setp.ge.u64 	%p104, %rd33, %rd59;
	or.pred  	%p105, %p101, %p104;
	@%p105 bra 	$L__BB3_87;
	st.global.f32 	[%rd45+32], %f325;
$L__BB3_87:
	setp.ge.u64 	%p107, %rd34, %rd59;
	or.pred  	%p108, %p101, %p107;
	@%p108 bra 	$L__BB3_89;
	st.global.f32 	[%rd45+64], %f324;
$L__BB3_89:
	setp.ge.u64 	%p110, %rd35, %rd59;
	or.pred  	%p111, %p101, %p110;
	@%p111 bra 	$L__BB3_91;
	st.global.f32 	[%rd45+96], %f323;
$L__BB3_91:
	or.pred  	%p114, %p101, %p89;
	@%p114 bra 	$L__BB3_93;
	st.global.f32 	[%rd45+128], %f322;
$L__BB3_93:
	or.pred  	%p117, %p101, %p92;
	@%p117 bra 	$L__BB3_95;
	st.global.f32 	[%rd45+160], %f321;
$L__BB3_95:
	or.pred  	%p120, %p101, %p95;
	@%p120 bra 	$L__BB3_97;
	st.global.f32 	[%rd45+192], %f320;
$L__BB3_97:
	setp.ge.u64 	%p121, %rd43, %rd57;
	setp.ge.u64 	%p122, %rd39, %rd59;
	or.pred  	%p123, %p121, %p122;
	@%p123 bra 	$L__BB3_99;
	st.global.f32 	[%rd45+224], %f319;
$L__BB3_99:
	setp.ge.u64 	%p124, %rd20, %rd59;
	add.s64 	%rd46, %rd19, 24;
	setp.ge.u64 	%p125, %rd46, %rd57;
	shl.b64 	%rd132, %rd41, 2;
	add.s64 	%rd47, %rd45, %rd132;
	or.pred  	%p126, %p125, %p124;
	@%p126 bra 	$L__BB3_101;
	st.global.f32 	[%rd47], %f318;
$L__BB3_101:
	setp.ge.u64 	%p128, %rd33, %rd59;
	or.pred  	%p129, %p125, %p128;
	@%p129 bra 	$L__BB3_103;
	st.global.f32 	[%rd47+32], %f317;
$L__BB3_103:
	setp.ge.u64 	%p131, %rd34, %rd59;
	or.pred  	%p132, %p125, %p131;
	@%p132 bra 	$L__BB3_105;
	st.global.f32 	[%rd47+64], %f316;
$L__BB3_105:
	setp.ge.u64 	%p134, %rd35, %rd59;
	or.pred  	%p135, %p125, %p134;
	@%p135 bra 	$L__BB3_107;
	st.global.f32 	[%rd47+96], %f315;
$L__BB3_107:
	setp.ge.u64 	%p137, %rd36, %rd59;
	or.pred  	%p138, %p125, %p137;
	@%p138 bra 	$L__BB3_109;
	st.global.f32 	[%rd47+128], %f314;
$L__BB3_109:
	setp.ge.u64 	%p140, %rd37, %rd59;
	or.pred  	%p141, %p125, %p140;
	@%p141 bra 	$L__BB3_111;
	st.global.f32 	[%rd47+160], %f313;
$L__BB3_111:
	setp.ge.u64 	%p143, %rd38, %rd59;
	or.pred  	%p144, %p125, %p143;
	@%p144 bra 	$L__BB3_113;
	st.global.f32 	[%rd47+192], %f312;
$L__BB3_113:
	or.pred  	%p147, %p125, %p122;
	@%p147 bra 	$L__BB3_115;
	st.global.f32 	[%rd47+224], %f311;
$L__BB3_115:
	setp.ge.u64 	%p148, %rd20, %rd59;
	add.s64 	%rd48, %rd19, 32;
	setp.ge.u64 	%p149, %rd48, %rd57;
	shl.b64 	%rd133, %rd59, 7;
	add.s64 	%rd49, %rd21, %rd133;
	or.pred  	%p150, %p149, %p148;
	@%p150 bra 	$L__BB3_117;
	st.global.f32 	[%rd49], %f310;
$L__BB3_117:
	setp.ge.u64 	%p151, %rd48, %rd57;
	setp.ge.u64 	%p152, %rd33, %rd59;
	or.pred  	%p153, %p151, %p152;
	@%p153 bra 	$L__BB3_119;
	st.global.f32 	[%rd49+32], %f309;
$L__BB3_119:
	setp.ge.u64 	%p154, %rd48, %rd57;
	setp.ge.u64 	%p155, %rd34, %rd59;
	or.pred  	%p156, %p154, %p155;
	@%p156 bra 	$L__BB3_121;
	st.global.f32 	[%rd49+64], %f308;
$L__BB3_121:
	setp.ge.u64 	%p157, %rd48, %rd57;
	setp.ge.u64 	%p158, %rd35, %rd59;
	or.pred  	%p159, %p157, %p158;
	@%p159 bra 	$L__BB3_123;
	st.global.f32 	[%rd49+96], %f307;
$L__BB3_123:
	setp.ge.u64 	%p160, %rd48, %rd57;
	setp.ge.u64 	%p161, %rd36, %rd59;
	or.pred  	%p162, %p160, %p161;
	@%p162 bra 	$L__BB3_125;
	st.global.f32 	[%rd49+128], %f306;
$L__BB3_125:
	setp.ge.u64 	%p163, %rd48, %rd57;
	setp.ge.u64 	%p164, %rd37, %rd59;
	or.pred  	%p165, %p163, %p164;
	@%p165 bra 	$L__BB3_127;
	st.global.f32 	[%rd49+160], %f305;
$L__BB3_127:
	setp.ge.u64 	%p166, %rd48, %rd57;
	setp.ge.u64 	%p167, %rd38, %rd59;
	or.pred  	%p168, %p166, %p167;
	@%p168 bra 	$L__BB3_129;
	st.global.f32 	[%rd49+192], %f304;
$L__BB3_129:
	setp.ge.u64 	%p169, %rd48, %rd57;
	setp.ge.u64 	%p170, %rd39, %rd59;
	or.pred  	%p171, %p169, %p170;
	@%p171 bra 	$L__BB3_131;
	st.global.f32 	[%rd49+224], %f303;
$L__BB3_131:
	setp.ge.u64 	%p172, %rd20, %rd59;
	add.s64 	%rd50, %rd19, 40;
	setp.ge.u64 	%p173, %rd50, %rd57;
	add.s64 	%rd51, %rd49, %rd132;
	or.pred  	%p174, %p173, %p172;
	@%p174 bra 	$L__BB3_133;
	st.global.f32 	[%rd51], %f302;
$L__BB3_133:
	setp.ge.u64 	%p175, %rd50, %rd57;
	setp.ge.u64 	%p176, %rd33, %rd59;
	or.pred  	%p177, %p175, %p176;
	@%p177 bra 	$L__BB3_135;
	st.global.f32 	[%rd51+32], %f301;
$L__BB3_135:
	setp.ge.u64 	%p178, %rd50, %rd57;
	setp.ge.u64 	%p179, %rd34, %rd59;
	or.pred  	%p180, %p178, %p179;
	@%p180 bra 	$L__BB3_137;
	st.global.f32 	[%rd51+64], %f300;
$L__BB3_137:
	setp.ge.u64 	%p181, %rd50, %rd57;
	setp.ge.u64 	%p182, %rd35, %rd59;
	or.pred  	%p183, %p181, %p182;
	@%p183 bra 	$L__BB3_139;
	st.global.f32 	[%rd51+96], %f299;
$L__BB3_139:
	setp.ge.u64 	%p184, %rd50, %rd57;
	setp.ge.u64 	%p185, %rd36, %rd59;
	or.pred  	%p186, %p184, %p185;
	@%p186 bra 	$L__BB3_141;
	st.global.f32 	[%rd51+128], %f298;
$L__BB3_141:
	setp.ge.u64 	%p187, %rd50, %rd57;
	setp.ge.u64 	%p188, %rd37, %rd59;
	or.pred  	%p189, %p187, %p188;
	@%p189 bra 	$L__BB3_143;
	st.global.f32 	[%rd51+160], %f297;
$L__BB3_143:
	setp.ge.u64 	%p190, %rd50, %rd57;
	setp.ge.u64 	%p191, %rd38, %rd59;
	or.pred  	%p192, %p190, %p191;
	@%p192 bra 	$L__BB3_145;
	st.global.f32 	[%rd51+192], %f296;
$L__BB3_145:
	setp.ge.u64 	%p193, %rd50, %rd57;
	setp.ge.u64 	%p194, %rd39, %rd59;
	or.pred  	%p195, %p193, %p194;
	@%p195 bra 	$L__BB3_147;
	st.global.f32 	[%rd51+224], %f295;
$L__BB3_147:
	setp.ge.u64 	%p196, %rd20, %rd59;
	add.s64 	%rd52, %rd19, 48;
	setp.ge.u64 	%p197, %rd52, %rd57;
	shl.b64 	%rd135, %rd44, 2;
	add.s64 	%rd53, %rd49, %rd135;
	or.pred  	%p198, %p197, %p196;
	@%p198 bra 	$L__BB3_149;
	st.global.f32 	[%rd53], %f343;
$L__BB3_149:
	setp.ge.u64 	%p199, %rd52, %rd57;
	setp.ge.u64 	%p200, %rd33, %rd59;
	or.pred  	%p201, %p199, %p200;
	@%p201 bra 	$L__BB3_151;
	st.global.f32 	[%rd53+32], %f344;
$L__BB3_151:
	setp.ge.u64 	%p202, %rd52, %rd57;
	setp.ge.u64 	%p203, %rd34, %rd59;
	or.pred  	%p204, %p202, %p203;
	@%p204 bra 	$L__BB3_153;
	st.global.f32 	[%rd53+64], %f345;
$L__BB3_153:
	setp.ge.u64 	%p205, %rd52, %rd57;
	setp.ge.u64 	%p206, %rd35, %rd59;
	or.pred  	%p207, %p205, %p206;
	@%p207 bra 	$L__BB3_155;
	st.global.f32 	[%rd53+96], %f346;
$L__BB3_155:
	setp.ge.u64 	%p208, %rd52, %rd57;
	setp.ge.u64 	%p209, %rd36, %rd59;
	or.pred  	%p210, %p208, %p209;
	@%p210 bra 	$L__BB3_157;
	st.global.f32 	[%rd53+128], %f347;
$L__BB3_157:
	setp.ge.u64 	%p211, %rd52, %rd57;
	setp.ge.u64 	%p212, %rd37, %rd59;
	or.pred  	%p213, %p211, %p212;
	@%p213 bra 	$L__BB3_159;
	st.global.f32 	[%rd53+160], %f348;
$L__BB3_159:
	setp.ge.u64 	%p214, %rd52, %rd57;
	setp.ge.u64 	%p215, %rd38, %rd59;
	or.pred  	%p216, %p214, %p215;
	@%p216 bra 	$L__BB3_161;
	st.global.f32 	[%rd53+192], %f349;
$L__BB3_161:
	setp.ge.u64 	%p217, %rd52, %rd57;
	setp.ge.u64 	%p218, %rd39, %rd59;
	or.pred  	%p219, %p217, %p218;
	@%p219 bra 	$L__BB3_163;
	st.global.f32 	[%rd53+224], %f350;
$L__BB3_163:
	setp.ge.u64 	%p220, %rd20, %rd59;
	add.s64 	%rd54, %rd19, 56;
	setp.ge.u64 	%p221, %rd54, %rd57;
	add.s64 	%rd55, %rd53, %rd132;
	or.pred  	%p222, %p221, %p220;
	@%p222 bra 	$L__BB3_165;
	st.global.f32 	[%rd55], %f351;
$L__BB3_165:
	setp.ge.u64 	%p223, %rd54, %rd57;
	setp.ge.u64 	%p224, %rd33, %rd59;
	or.pred  	%p225, %p223, %p224;
	@%p225 bra 	$L__BB3_167;
	st.global.f32 	[%rd55+32], %f352;
$L__BB3_167:
	setp.ge.u64 	%p226, %rd54, %rd57;
	setp.ge.u64 	%p227, %rd34, %rd59;
	or.pred  	%p228, %p226, %p227;
	@%p228 bra 	$L__BB3_169;
	st.global.f32 	[%rd55+64], %f353;
$L__BB3_169:
	setp.ge.u64 	%p229, %rd54, %rd57;
	setp.ge.u64 	%p230, %rd35, %rd59;
	or.pred  	%p231, %p229, %p230;
	@%p231 bra 	$L__BB3_171;
	st.global.f32 	[%rd55+96], %f354;
$L__BB3_171:
	setp.ge.u64 	%p232, %rd54, %rd57;
	setp.ge.u64 	%p233, %rd36, %rd59;
	or.pred  	%p234, %p232, %p233;
	@%p234 bra 	$L__BB3_173;
	st.global.f32 	[%rd55+128], %f355;
$L__BB3_173:
	setp.ge.u64 	%p235, %rd54, %rd57;
	setp.ge.u64 	%p236, %rd37, %rd59;
	or.pred  	%p237, %p235, %p236;
	@%p237 bra 	$L__BB3_175;
	st.global.f32 	[%rd55+160], %f356;
$L__BB3_175:
	setp.ge.u64 	%p238, %rd54, %rd57;
	setp.ge.u64 	%p239, %rd38, %rd59;
	or.pred  	%p240, %p238, %p239;
	@%p240 bra 	$L__BB3_177;
	st.global.f32 	[%rd55+192], %f357;
$L__BB3_177:
	setp.ge.u64 	%p241, %rd54, %rd57;
	setp.ge.u64 	%p242, %rd39, %rd59;
	or.pred  	%p243, %p241, %p242;
	@%p243 bra 	$L__BB3_179;
	st.global.f32 	[%rd55+224], %f358;
$L__BB3_179:
	ret;

}


// ===== COMPILED SASS (sm_100) =====

	.target	sm_100

	.elftype	@"ET_EXEC"


//--------------------- .note.nv.tkinfo           --------------------------
	.section	.note.nv.tkinfo,"",@"SHT_NOTE"
	.sectionflags	@"SHF_NOTE_NV_TKINFO"
	.tkinfo
        /*0018*/ 	.word	0x00000002
        /*0030*/ 	.string	""
        /*0030*/ 	.string	"ptxas"
        /*0030*/ 	.string	"Cuda compilation tools, release 13.0, V13.0.88"
        /*0030*/ 	.string	"Build cuda_13.0.r13.0/compiler.36424714_0"
        /*0030*/ 	.string	"-arch sm_100 -m 64 "



//--------------------- .note.nv.cuinfo           --------------------------
	.section	.note.nv.cuinfo,"",@"SHT_NOTE"
	.sectionflags	@"SHF_NOTE_NV_CUINFO"
        /*0018*/ 	.short	0x0002
        /*001a*/ 	.short	0x0064
        /*001c*/ 	.short	0x0082
	.zero		2


//--------------------- .nv.info                  --------------------------
	.section	.nv.info,"",@"SHT_CUDA_INFO"
	.align	4


	//----- nvinfo : EIATTR_REGCOUNT
	.align		4
        /*0000*/ 	.byte	0x04, 0x2f
        /*0002*/ 	.short	(.L_1 - .L_0)
	.align		4
.L_0:
        /*0004*/ 	.word	index@(_Z19matmul_naive_kernelILm32EEvPfS0_S0_mmm)
        /*0008*/ 	.word	0x00000020


	//----- nvinfo : EIATTR_FRAME_SIZE
	.align		4
.L_1:
        /*000c*/ 	.byte	0x04, 0x11
        /*000e*/ 	.short	(.L_3 - .L_2)
	.align		4
.L_2:
        /*0010*/ 	.word	index@(_Z19matmul_naive_kernelILm32EEvPfS0_S0_mmm)
        /*0014*/ 	.word	0x00000000


	//----- nvinfo : EIATTR_REGCOUNT
	.align		4
.L_3:
        /*0018*/ 	.byte	0x04, 0x2f
        /*001a*/ 	.short	(.L_5 - .L_4)
	.align		4
.L_4:
        /*001c*/ 	.word	index@(_Z19matmul_tiled_kernelILm32EEvPfS0_S0_mmm)
        /*0020*/ 	.word	0x00000020


	//----- nvinfo : EIATTR_FRAME_SIZE
	.align		4
.L_5:
        /*0024*/ 	.byte	0x04, 0x11
        /*0026*/ 	.short	(.L_7 - .L_6)
	.align		4
.L_6:
        /*0028*/ 	.word	index@(_Z19matmul_tiled_kernelILm32EEvPfS0_S0_mmm)
        /*002c*/ 	.word	0x00000000


	//----- nvinfo : EIATTR_REGCOUNT
	.align		4
.L_7:
        /*0030*/ 	.byte	0x04, 0x2f
        /*0032*/ 	.short	(.L_9 - .L_8)
	.align		4
.L_8:
        /*0034*/ 	.word	index@(_Z22matmul_tiled_2d_kernelILm64ELm8ELm64ELm8ELm8EEvPfS0_S0_mmm)
        /*0038*/ 	.word	0x00000079


	//----- nvinfo : EIATTR_FRAME_SIZE
	.align		4
.L_9:
        /*003c*/ 	.byte	0x04, 0x11
        /*003e*/ 	.short	(.L_11 - .L_10)
	.align		4
.L_10:
        /*0040*/ 	.word	index@(_Z22matmul_tiled_2d_kernelILm64ELm8ELm64ELm8ELm8EEvPfS0_S0_mmm)
        /*0044*/ 	.word	0x00000000


	//----- nvinfo : EIATTR_REGCOUNT
	.align		4
.L_11:
        /*0048*/ 	.byte	0x04, 0x2f
        /*004a*/ 	.short	(.L_13 - .L_12)
	.align		4
.L_12:
        /*004c*/ 	.word	index@(_Z26matmul_tiled_vector_kernelILm64ELm8ELm64ELm8ELm8EEvPfS0_S0_mmm)
        /*0050*/ 	.word	0x00000079


	//----- nvinfo : EIATTR_FRAME_SIZE
	.align		4
.L_13:
        /*0054*/ 	.byte	0x04, 0x11
        /*0056*/ 	.short	(.L_15 - .L_14)
	.align		4
.L_14:
        /*0058*/ 	.word	index@(_Z26matmul_tiled_vector_kernelILm64ELm8ELm64ELm8ELm8EEvPfS0_S0_mmm)
        /*005c*/ 	.word	0x00000000


	//----- nvinfo : EIATTR_MIN_STACK_SIZE
	.align		4
.L_15:
        /*0060*/ 	.byte	0x04, 0x12
        /*0062*/ 	.short	(.L_17 - .L_16)
	.align		4
.L_16:
        /*0064*/ 	.word	index@(_Z26matmul_tiled_vector_kernelILm64ELm8ELm64ELm8ELm8EEvPfS0_S0_mmm)
        /*0068*/ 	.word	0x00000000


	//----- nvinfo : EIATTR_MIN_STACK_SIZE
	.align		4
.L_17:
        /*006c*/ 	.byte	0x04, 0x12
        /*006e*/ 	.short	(.L_19 - .L_18)
	.align		4
.L_18:
        /*0070*/ 	.word	index@(_Z22matmul_tiled_2d_kernelILm64ELm8ELm64ELm8ELm8EEvPfS0_S0_mmm)
        /*0074*/ 	.word	0x00000000


	//----- nvinfo : EIATTR_MIN_STACK_SIZE
	.align		4
.L_19:
        /*0078*/ 	.byte	0x04, 0x12
        /*007a*/ 	.short	(.L_21 - .L_20)
	.align		4
.L_20:
        /*007c*/ 	.word	index@(_Z19matmul_tiled_kernelILm32EEvPfS0_S0_mmm)
        /*0080*/ 	.word	0x00000000


	//----- nvinfo : EIATTR_MIN_STACK_SIZE
	.align		4
.L_21:
        /*0084*/ 	.byte	0x04, 0x12
        /*0086*/ 	.short	(.L_23 - .L_22)
	.align		4
.L_22:
        /*0088*/ 	.word	index@(_Z19matmul_naive_kernelILm32EEvPfS0_S0_mmm)
        /*008c*/ 	.word	0x00000000
.L_23:


//--------------------- .nv.compat                --------------------------
	.section	.nv.compat,"",@"SHT_CUDA_COMPAT_INFO"
	.align	4
        /*0000*/ 	.byte	0x02, 0x09, 0x00, 0x00, 0x02, 0x02, 0x01, 0x00, 0x02, 0x05, 0x05, 0x00, 0x03, 0x07, 0x01, 0x01
        /*0010*/ 	.byte	0x02, 0x03, 0x00, 0x00, 0x02, 0x06, 0x01, 0x00, 0x04, 0x0b, 0x08, 0x00, 0x09, 0x00, 0x00, 0x00
        /*0020*/ 	.byte	0x00, 0x00, 0x00, 0x00


//--------------------- .nv.info._Z26matmul_tiled_vector_kernelILm64ELm8ELm64ELm8ELm8EEvPfS0_S0_mmm --------------------------
	.section	.nv.info._Z26matmul_tiled_vector_kernelILm64ELm8ELm64ELm8ELm8EEvPfS0_S0_mmm,"",@"SHT_CUDA_INFO"
	.sectionflags	@""
	.align	4


	//----- nvinfo : EIATTR_CUDA_API_VERSION
	.align		4
        /*0000*/ 	.byte	0x04, 0x37
        /*0002*/ 	.short	(.L_25 - .L_24)
.L_24:
        /*0004*/ 	.word	0x00000082


	//----- nvinfo : EIATTR_KPARAM_INFO
	.align		4
.L_25:
        /*0008*/ 	.byte	0x04, 0x17
        /*000a*/ 	.short	(.L_27 - .L_26)
.L_26:
        /*000c*/ 	.word	0x00000000
        /*0010*/ 	.short	0x0005
        /*0012*/ 	.short	0x0028
        /*0014*/ 	.byte	0x00, 0xf0, 0x21, 0x00


	//----- nvinfo : EIATTR_KPARAM_INFO
	.align		4
.L_27:
        /*0018*/ 	.byte	0x04, 0x17
        /*001a*/ 	.short	(.L_29 - .L_28)
.L_28:
        /*001c*/ 	.word	0x00000000
        /*0020*/ 	.short	0x0004
        /*0022*/ 	.short	0x0020
        /*0024*/ 	.byte	0x00, 0xf0, 0x21, 0x00


	//----- nvinfo : EIATTR_KPARAM_INFO
	.align		4
.L_29:
        /*0028*/ 	.byte	0x04, 0x17
        /*002a*/ 	.short	(.L_31 - .L_30)
.L_30:
        /*002c*/ 	.word	0x00000000
        /*0030*/ 	.short	0x0003
        /*0032*/ 	.short	0x0018
        /*0034*/ 	.byte	0x00, 0xf0, 0x21, 0x00


	//----- nvinfo : EIATTR_KPARAM_INFO
	.align		4
.L_31:
        /*0038*/ 	.byte	0x04, 0x17
        /*003a*/ 	.short	(.L_33 - .L_32)
.L_32:
        /*003c*/ 	.word	0x00000000
        /*0040*/ 	.short	0x0002
        /*0042*/ 	.short	0x0010
        /*0044*/ 	.byte	0x00, 0xf5, 0x21, 0x00


	//----- nvinfo : EIATTR_KPARAM_INFO
	.align		4
.L_33:
        /*0048*/ 	.byte	0x04, 0x17
        /*004a*/ 	.short	(.L_35 - .L_34)
.L_34:
        /*004c*/ 	.word	0x00000000
        /*0050*/ 	.short	0x0001
        /*0052*/ 	.short	0x0008
        /*0054*/ 	.byte	0x00, 0xf5, 0x21, 0x00


	//----- nvinfo : EIATTR_KPARAM_INFO
	.align		4
.L_35:
        /*0058*/ 	.byte	0x04, 0x17
        /*005a*/ 	.short	(.L_37 - .L_36)
.L_36:
        /*005c*/ 	.word	0x00000000
        /*0060*/ 	.short	0x0000
        /*0062*/ 	.short	0x0000
        /*0064*/ 	.byte	0x00, 0xf5, 0x21, 0x00


	//----- nvinfo : EIATTR_SPARSE_MMA_MASK
	.align		4
.L_37:
        /*0068*/ 	.byte	0x03, 0x50
        /*006a*/ 	.short	0x0000


	//----- nvinfo : EIATTR_MAXREG_COUNT
	.align		4
        /*006c*/ 	.byte	0x03, 0x1b
        /*006e*/ 	.short	0x00ff


	//----- nvinfo : EIATTR_NUM_BARRIERS
	.align		4
        /*0070*/ 	.byte	0x02, 0x4c
        /*0072*/ 	.byte	0x01
	.zero		1


	//----- nvinfo : EIATTR_MERCURY_ISA_VERSION
	.align		4
        /*0074*/ 	.byte	0x03, 0x5f
        /*0076*/ 	.short	0x0101


	//----- nvinfo : EIATTR_VRC_CTA_INIT_COUNT
	.align		4
        /*0078*/ 	.byte	0x02, 0x4a
	.zero		1
	.zero		1


	//----- nvinfo : EIATTR_EXIT_INSTR_OFFSETS
	.align		4
        /*007c*/ 	.byte	0x04, 0x1c
        /*007e*/ 	.short	(.L_39 - .L_38)


	//   ....[0]....
.L_38:
        /*0080*/ 	.word	0x00002c00


	//   ....[1]....
        /*0084*/ 	.word	0x00002c20


	//----- nvinfo : EIATTR_CBANK_PARAM_SIZE
	.align		4
.L_39:
        /*0088*/ 	.byte	0x03, 0x19
        /*008a*/ 	.short	0x0030


	//----- nvinfo : EIATTR_PARAM_CBANK
	.align		4
        /*008c*/ 	.byte	0x04, 0x0a
        /*008e*/ 	.short	(.L_41 - .L_40)
	.align		4
.L_40:
        /*0090*/ 	.word	index@(.nv.constant0._Z26matmul_tiled_vector_kernelILm64ELm8ELm64ELm8ELm8EEvPfS0_S0_mmm)
        /*0094*/ 	.short	0x0380
        /*0096*/ 	.short	0x0030


	//----- nvinfo : EIATTR_SW_WAR
	.align		4
.L_41:
        /*0098*/ 	.byte	0x04, 0x36
        /*009a*/ 	.short	(.L_43 - .L_42)
.L_42:
        /*009c*/ 	.word	0x00000008
.L_43:


//--------------------- .nv.info._Z22matmul_tiled_2d_kernelILm64ELm8ELm64ELm8ELm8EEvPfS0_S0_mmm --------------------------
	.section	.nv.info._Z22matmul_tiled_2d_kernelILm64ELm8ELm64ELm8ELm8EEvPfS0_S0_mmm,"",@"SHT_CUDA_INFO"
	.sectionflags	@""
	.align	4


	//----- nvinfo : EIATTR_CUDA_API_VERSION
	.align		4
        /*0000*/ 	.byte	0x04, 0x37
        /*0002*/ 	.short	(.L_45 - .L_44)
.L_44:
        /*0004*/ 	.word	0x00000082


	//----- nvinfo : EIATTR_KPARAM_INFO
	.align		4
.L_45:
        /*0008*/ 	.byte	0x04, 0x17
        /*000a*/ 	.short	(.L_47 - .L_46)
.L_46:
        /*000c*/ 	.word	0x00000000
        /*0010*/ 	.short	0x0005
        /*0012*/ 	.short	0x0028
        /*0014*/ 	.byte	0x00, 0xf0, 0x21, 0x00


	//----- nvinfo : EIATTR_KPARAM_INFO
	.align		4
.L_47:
        /*0018*/ 	.byte	0x04, 0x17
        /*001a*/ 	.short	(.L_49 - .L_48)
.L_48:
        /*001c*/ 	.word	0x00000000
        /*0020*/ 	.short	0x0004
        /*0022*/ 	.short	0x0020
        /*0024*/ 	.byte	0x00, 0xf0, 0x21, 0x00


	//----- nvinfo : EIATTR_KPARAM_INFO
	.align		4
.L_49:
        /*0028*/ 	.byte	0x04, 0x17
        /*002a*/ 	.short	(.L_51 - .L_50)
.L_50:
        /*002c*/ 	.word	0x00000000
        /*0030*/ 	.short	0x0003
        /*0032*/ 	.short	0x0018
        /*0034*/ 	.byte	0x00, 0xf0, 0x21, 0x00


	//----- nvinfo : EIATTR_KPARAM_INFO
	.align		4
.L_51:
        /*0038*/ 	.byte	0x04, 0x17
        /*003a*/ 	.short	(.L_53 - .L_52)
.L_52:
        /*003c*/ 	.word	0x00000000
        /*0040*/ 	.short	0x0002
        /*0042*/ 	.short	0x0010
        /*0044*/ 	.byte	0x00, 0xf5, 0x21, 0x00


	//----- nvinfo : EIATTR_KPARAM_INFO
	.align		4
.L_53:
        /*0048*/ 	.byte	0x04, 0x17
        /*004a*/ 	.short	(.L_55 - .L_54)
.L_54:
        /*004c*/ 	.word	0x00000000
        /*0050*/ 	.short	0x0001
        /*0052*/ 	.short	0x0008
        /*0054*/ 	.byte	0x00, 0xf5, 0x21, 0x00


	//----- nvinfo : EIATTR_KPARAM_INFO
	.align		4
.L_55:
        /*0058*/ 	.byte	0x04, 0x17
        /*005a*/ 	.short	(.L_57 - .L_56)
.L_56:
        /*005c*/ 	.word	0x00000000
        /*0060*/ 	.short	0x0000
        /*0062*/ 	.short	0x0000
        /*0064*/ 	.byte	0x00, 0xf5, 0x21, 0x00


	//----- nvinfo : EIATTR_SPARSE_MMA_MASK
	.align		4
.L_57:
        /*0068*/ 	.byte	0x03, 0x50
        /*006a*/ 	.short	0x0000


	//----- nvinfo : EIATTR_MAXREG_COUNT
	.align		4
        /*006c*/ 	.byte	0x03, 0x1b
        /*006e*/ 	.short	0x00ff


	//----- nvinfo : EIATTR_NUM_BARRIERS
	.align		4
        /*0070*/ 	.byte	0x02, 0x4c
        /*0072*/ 	.byte	0x01
	.zero		1


	//----- nvinfo : EIATTR_MERCURY_ISA_VERSION
	.align		4
        /*0074*/ 	.byte	0x03, 0x5f
        /*0076*/ 	.short	0x0101


	//----- nvinfo : EIATTR_VRC_CTA_INIT_COUNT
	.align		4
        /*0078*/ 	.byte	0x02, 0x4a
	.zero		1
	.zero		1


	//----- nvinfo : EIATTR_EXIT_INSTR_OFFSETS
	.align		4
        /*007c*/ 	.byte	0x04, 0x1c
        /*007e*/ 	.short	(.L_59 - .L_58)


	//   ....[0]....
.L_58:
        /*0080*/ 	.word	0x00002c00


	//   ....[1]....
        /*0084*/ 	.word	0x00002c20


	//----- nvinfo : EIATTR_CBANK_PARAM_SIZE
	.align		4
.L_59:
        /*0088*/ 	.byte	0x03, 0x19
        /*008a*/ 	.short	0x0030


	//----- nvinfo : EIATTR_PARAM_CBANK
	.align		4
        /*008c*/ 	.byte	0x04, 0x0a
        /*008e*/ 	.short	(.L_61 - .L_60)
	.align		4
.L_60:
        /*0090*/ 	.word	index@(.nv.constant0._Z22matmul_tiled_2d_kernelILm64ELm8ELm64ELm8ELm8EEvPfS0_S0_mmm)
        /*0094*/ 	.short	0x0380
        /*0096*/ 	.short	0x0030


	//----- nvinfo : EIATTR_SW_WAR
	.align		4
.L_61:
        /*0098*/ 	.byte	0x04, 0x36
        /*009a*/ 	.short	(.L_63 - .L_62)
.L_62:
        /*009c*/ 	.word	0x00000008
.L_63:


//--------------------- .nv.info._Z19matmul_tiled_kernelILm32EEvPfS0_S0_mmm --------------------------
	.section	.nv.info._Z19matmul_tiled_kernelILm32EEvPfS0_S0_mmm,"",@"SHT_CUDA_INFO"
	.sectionflags	@""
	.align	4


	//----- nvinfo : EIATTR_CUDA_API_VERSION
	.align		4
        /*0000*/ 	.byte	0x04, 0x37
        /*0002*/ 	.short	(.L_65 - .L_64)
.L_64:
        /*0004*/ 	.word	0x00000082


	//----- nvinfo : EIATTR_KPARAM_INFO
	.align		4
.L_65:
        /*0008*/ 	.byte	0x04, 0x17
        /*000a*/ 	.short	(.L_67 - .L_66)
.L_66:
        /*000c*/ 	.word	0x00000000
        /*0010*/ 	.short	0x0005
        /*0012*/ 	.short	0x0028
        /*0014*/ 	.byte	0x00, 0xf0, 0x21, 0x00


	//----- nvinfo : EIATTR_KPARAM_INFO
	.align		4
.L_67:
        /*0018*/ 	.byte	0x04, 0x17
        /*001a*/ 	.short	(.L_69 - .L_68)
.L_68:
        /*001c*/ 	.word	0x00000000
        /*0020*/ 	.short	0x0004
        /*0022*/ 	.short	0x0020
        /*0024*/ 	.byte	0x00, 0xf0, 0x21, 0x00


	//----- nvinfo : EIATTR_KPARAM_INFO
	.align		4
.L_69:
        /*0028*/ 	.byte	0x04, 0x17
        /*002a*/ 	.short	(.L_71 - .L_70)
.L_70:
        /*002c*/ 	.word	0x00000000
        /*0030*/ 	.short	0x0003
        /*0032*/ 	.short	0x0018
        /*0034*/ 	.byte	0x00, 0xf0, 0x21, 0x00


	//----- nvinfo : EIATTR_KPARAM_INFO
	.align		4
.L_71:
        /*0038*/ 	.byte	0x04, 0x17
        /*003a*/ 	.short	(.L_73 - .L_72)
.L_72:
        /*003c*/ 	.word	0x00000000
        /*0040*/ 	.short	0x0002
        /*0042*/ 	.short	0x0010
        /*0044*/ 	.byte	0x00, 0xf5, 0x21, 0x00


	//----- nvinfo : EIATTR_KPARAM_INFO
	.align		4
.L_73:
        /*0048*/ 	.byte	0x04, 0x17
        /*004a*/ 	.short	(.L_75 - .L_74)
.L_74:
        /*004c*/ 	.word	0x00000000
        /*0050*/ 	.short	0x0001
        /*0052*/ 	.short	0x0008
        /*0054*/ 	.byte	0x00, 0xf5, 0x21, 0x00


	//----- nvinfo : EIATTR_KPARAM_INFO
	.align		4
.L_75:
        /*0058*/ 	.byte	0x04, 0x17
        /*005a*/ 	.short	(.L_77 - .L_76)
.L_76:
        /*005c*/ 	.word	0x00000000
        /*0060*/ 	.short	0x0000
        /*0062*/ 	.short	0x0000
        /*0064*/ 	.byte	0x00, 0xf5, 0x21, 0x00


	//----- nvinfo : EIATTR_SPARSE_MMA_MASK
	.align		4
.L_77:
        /*0068*/ 	.byte	0x03, 0x50
        /*006a*/ 	.short	0x0000


	//----- nvinfo : EIATTR_MAXREG_COUNT
	.align		4
        /*006c*/ 	.byte	0x03, 0x1b
        /*006e*/ 	.short	0x00ff


	//----- nvinfo : EIATTR_NUM_BARRIERS
	.align		4
        /*0070*/ 	.byte	0x02, 0x4c
        /*0072*/ 	.byte	0x01
	.zero		1


	//----- nvinfo : EIATTR_MERCURY_ISA_VERSION
	.align		4
        /*0074*/ 	.byte	0x03, 0x5f
        /*0076*/ 	.short	0x0101


	//----- nvinfo : EIATTR_VRC_CTA_INIT_COUNT
	.align		4
        /*0078*/ 	.byte	0x02, 0x4a
	.zero		1
	.zero		1


	//----- nvinfo : EIATTR_EXIT_INSTR_OFFSETS
	.align		4
        /*007c*/ 	.byte	0x04, 0x1c
        /*007e*/ 	.short	(.L_79 - .L_78)


	//   ....[0]....
.L_78:
        /*0080*/ 	.word	0x00000100


	//   ....[1]....
        /*0084*/ 	.word	0x00000a00


	//   ....[2]....
        /*0088*/ 	.word	0x00000a80


	//----- nvinfo : EIATTR_CBANK_PARAM_SIZE
	.align		4
.L_79:
        /*008c*/ 	.byte	0x03, 0x19
        /*008e*/ 	.short	0x0030


	//----- nvinfo : EIATTR_PARAM_CBANK
	.align		4
        /*0090*/ 	.byte	0x04, 0x0a
        /*0092*/ 	.short	(.L_81 - .L_80)
	.align		4
.L_80:
        /*0094*/ 	.word	index@(.nv.constant0._Z19matmul_tiled_kernelILm32EEvPfS0_S0_mmm)
        /*0098*/ 	.short	0x0380
        /*009a*/ 	.short	0x0030


	//----- nvinfo : EIATTR_SW_WAR
	.align		4
.L_81:
        /*009c*/ 	.byte	0x04, 0x36
        /*009e*/ 	.short	(.L_83 - .L_82)
.L_82:
        /*00a0*/ 	.word	0x00000008
.L_83:


//--------------------- .nv.info._Z19matmul_naive_kernelILm32EEvPfS0_S0_mmm --------------------------
	.section	.nv.info._Z19matmul_naive_kernelILm32EEvPfS0_S0_mmm,"",@"SHT_CUDA_INFO"
	.sectionflags	@""
	.align	4


	//----- nvinfo : EIATTR_CUDA_API_VERSION
	.align		4
        /*0000*/ 	.byte	0x04, 0x37
        /*0002*/ 	.short	(.L_85 - .L_84)
.L_84:
        /*0004*/ 	.word	0x00000082


	//----- nvinfo : EIATTR_KPARAM_INFO
	.align		4
.L_85:
        /*0008*/ 	.byte	0x04, 0x17
        /*000a*/ 	.short	(.L_87 - .L_86)
.L_86:
        /*000c*/ 	.word	0x00000000
        /*0010*/ 	.short	0x0005
        /*0012*/ 	.short	0x0028
        /*0014*/ 	.byte	0x00, 0xf0, 0x21, 0x00


	//----- nvinfo : EIATTR_KPARAM_INFO
	.align		4
.L_87:
        /*0018*/ 	.byte	0x04, 0x17
        /*001a*/ 	.short	(.L_89 - .L_88)
.L_88:
        /*001c*/ 	.word	0x00000000
        /*0020*/ 	.short	0x0004
        /*0022*/ 	.short	0x0020
        /*0024*/ 	.byte	0x00, 0xf0, 0x21, 0x00


	//----- nvinfo : EIATTR_KPARAM_INFO
	.align		4
.L_89:
        /*0028*/ 	.byte	0x04, 0x17
        /*002a*/ 	.short	(.L_91 - .L_90)
.L_90:
        /*002c*/ 	.word	0x00000000
        /*0030*/ 	.short	0x0003
        /*0032*/ 	.short	0x0018
        /*0034*/ 	.byte	0x00, 0xf0, 0x21, 0x00


	//----- nvinfo : EIATTR_KPARAM_INFO
	.align		4
.L_91:
        /*0038*/ 	.byte	0x04, 0x17
        /*003a*/ 	.short	(.L_93 - .L_92)
.L_92:
        /*003c*/ 	.word	0x00000000
        /*0040*/ 	.short	0x0002
        /*0042*/ 	.short	0x0010
        /*0044*/ 	.byte	0x00, 0xf5, 0x21, 0x00


	//----- nvinfo : EIATTR_KPARAM_INFO
	.align		4
.L_93:
        /*0048*/ 	.byte	0x04, 0x17
        /*004a*/ 	.short	(.L_95 - .L_94)
.L_94:
        /*004c*/ 	.word	0x00000000
        /*0050*/ 	.short	0x0001
        /*0052*/ 	.short	0x0008
        /*0054*/ 	.byte	0x00, 0xf5, 0x21, 0x00


	//----- nvinfo : EIATTR_KPARAM_INFO
	.align		4
.L_95:
        /*0058*/ 	.byte	0x04, 0x17
        /*005a*/ 	.short	(.L_97 - .L_96)
.L_96:
        /*005c*/ 	.word	0x00000000
        /*0060*/ 	.short	0x0000
        /*0062*/ 	.short	0x0000
        /*0064*/ 	.byte	0x00, 0xf5, 0x21, 0x00


	//----- nvinfo : EIATTR_SPARSE_MMA_MASK
	.align		4
.L_97:
        /*0068*/ 	.byte	0x03, 0x50
        /*006a*/ 	.short	0x0000


	//----- nvinfo : EIATTR_MAXREG_COUNT
	.align		4
        /*006c*/ 	.byte	0x03, 0x1b
        /*006e*/ 	.short	0x00ff


	//----- nvinfo : EIATTR_MERCURY_ISA_VERSION
	.align		4
        /*0070*/ 	.byte	0x03, 0x5f
        /*0072*/ 	.short	0x0101


	//----- nvinfo : EIATTR_VRC_CTA_INIT_COUNT
	.align		4
        /*0074*/ 	.byte	0x02, 0x4a
	.zero		1
	.zero		1


	//----- nvinfo : EIATTR_EXIT_INSTR_OFFSETS
	.align		4
        /*0078*/ 	.byte	0x04, 0x1c
        /*007a*/ 	.short	(.L_99 - .L_98)


	//   ....[0]....
.L_98:
        /*007c*/ 	.word	0x000000f0


	//   ....[1]....
        /*0080*/ 	.word	0x00000c80


	//----- nvinfo : EIATTR_CBANK_PARAM_SIZE
	.align		4
.L_99:
        /*0084*/ 	.byte	0x03, 0x19
        /*0086*/ 	.short	0x0030


	//----- nvinfo : EIATTR_PARAM_CBANK
	.align		4
        /*0088*/ 	.byte	0x04, 0x0a
        /*008a*/ 	.short	(.L_101 - .L_100)
	.align		4
.L_100:
        /*008c*/ 	.word	index@(.nv.constant0._Z19matmul_naive_kernelILm32EEvPfS0_S0_mmm)
        /*0090*/ 	.short	0x0380
        /*0092*/ 	.short	0x0030


	//----- nvinfo : EIATTR_SW_WAR
	.align		4
.L_101:
        /*0094*/ 	.byte	0x04, 0x36
        /*0096*/ 	.short	(.L_103 - .L_102)
.L_102:
        /*0098*/ 	.word	0x00000008
.L_103:


//--------------------- .nv.callgraph             --------------------------
	.section	.nv.callgraph,"",@"SHT_CUDA_CALLGRAPH"
	.align	4
	.sectionentsize	8
	.align		4
        /*0000*/ 	.word	0x00000000
	.align		4
        /*0004*/ 	.word	0xffffffff
	.align		4
        /*0008*/ 	.word	0x00000000
	.align		4
        /*000c*/ 	.word	0xfffffffe
	.align		4
        /*0010*/ 	.word	0x00000000
	.align		4
        /*0014*/ 	.word	0xfffffffd
	.align		4
        /*0018*/ 	.word	0x00000000
	.align		4
        /*001c*/ 	.word	0xfffffffc


//--------------------- .text._Z26matmul_tiled_vector_kernelILm64ELm8ELm64ELm8ELm8EEvPfS0_S0_mmm --------------------------
	.section	.text._Z26matmul_tiled_vector_kernelILm64ELm8ELm64ELm8ELm8EEvPfS0_S0_mmm,"ax",@progbits
	.align	128
        .global         _Z26matmul_tiled_vector_kernelILm64ELm8ELm64ELm8ELm8EEvPfS0_S0_mmm
        .type           _Z26matmul_tiled_vector_kernelILm64ELm8ELm64ELm8ELm8EEvPfS0_S0_mmm,@function
        .size           _Z26matmul_tiled_vector_kernelILm64ELm8ELm64ELm8ELm8EEvPfS0_S0_mmm,(.L_x_17 - _Z26matmul_tiled_vector_kernelILm64ELm8ELm64ELm8ELm8EEvPfS0_S0_mmm)
        .other          _Z26matmul_tiled_vector_kernelILm64ELm8ELm64ELm8ELm8EEvPfS0_S0_mmm,@"STO_CUDA_ENTRY STV_DEFAULT"
_Z26matmul_tiled_vector_kernelILm64ELm8ELm64ELm8ELm8EEvPfS0_S0_mmm:
.text._Z26matmul_tiled_vector_kernelILm64ELm8ELm64ELm8ELm8EEvPfS0_S0_mmm:
[----:B------:R-:W-:Y:S01]  /*0000*/  LDC R1, c[0x0][0x37c] ;  /* 0x0000df00ff017b82 */ /* 0x000fe20000000800 */
[----:B------:R-:W0:Y:S01]  /*0010*/  LDCU.64 UR14, c[0x0][0x3a0] ;  /* 0x00007400ff0e77ac */ /* 0x000e220008000a00 */
[----:B------:R-:W1:Y:S06]  /*0020*/  S2R R86, SR_TID.X ;  /* 0x0000000000567919 */ /* 0x000e6c0000002100 */
[----:B------:R-:W2:Y:S01]  /*0030*/  S2UR UR7, SR_CTAID.Y ;  /* 0x00000000000779c3 */ /* 0x000ea20000002600 */
[----:B------:R-:W-:Y:S02]  /*0040*/  CS2R R80, SRZ ;  /* 0x0000000000507805 */ /* 0x000fe4000001ff00 */
[----:B------:R-:W-:Y:S01]  /*0050*/  CS2R R78, SRZ ;  /* 0x00000000004e7805 */ /* 0x000fe2000001ff00 */
[----:B------:R-:W3:Y:S01]  /*0060*/  S2R R82, SR_CTAID.X ;  /* 0x0000000000527919 */ /* 0x000ee20000002500 */
[----:B------:R-:W-:-:S02]  /*0070*/  CS2R R76, SRZ ;  /* 0x00000000004c7805 */ /* 0x000fc4000001ff00 */
[----:B------:R-:W-:Y:S02]  /*0080*/  CS2R R74, SRZ ;  /* 0x00000000004a7805 */ /* 0x000fe4000001ff00 */
[----:B------:R-:W-:Y:S02]  /*0090*/  CS2R R72, SRZ ;  /* 0x0000000000487805 */ /* 0x000fe4000001ff00 */
[----:B------:R-:W-:Y:S02]  /*00a0*/  CS2R R54, SRZ ;  /* 0x0000000000367805 */ /* 0x000fe4000001ff00 */
[----:B------:R-:W-:Y:S02]  /*00b0*/  CS2R R52, SRZ ;  /* 0x0000000000347805 */ /* 0x000fe4000001ff00 */
[----:B------:R-:W-:Y:S02]  /*00c0*/  CS2R R50, SRZ ;  /* 0x0000000000327805 */ /* 0x000fe4000001ff00 */
[----:B------:R-:W-:-:S02]  /*00d0*/  CS2R R48, SRZ ;  /* 0x0000000000307805 */ /* 0x000fc4000001ff00 */
[----:B------:R-:W-:Y:S02]  /*00e0*/  CS2R R46, SRZ ;  /* 0x00000000002e7805 */ /* 0x000fe4000001ff00 */
[----:B------:R-:W-:Y:S02]  /*00f0*/  CS2R R44, SRZ ;  /* 0x00000000002c7805 */ /* 0x000fe4000001ff00 */
[----:B------:R-:W-:Y:S02]  /*0100*/  CS2R R42, SRZ ;  /* 0x00000000002a7805 */ /* 0x000fe4000001ff00 */
[----:B------:R-:W-:Y:S02]  /*0110*/  CS2R R40, SRZ ;  /* 0x0000000000287805 */ /* 0x000fe4000001ff00 */
[----:B------:R-:W-:Y:S01]  /*0120*/  CS2R R38, SRZ ;  /* 0x0000000000267805 */ /* 0x000fe2000001ff00 */
[----:B0-----:R-:W-:Y:S01]  /*0130*/  UISETP.NE.U32.AND UP0, UPT, UR14, URZ, UPT ;  /* 0x000000ff0e00728c */ /* 0x001fe2000bf05070 */
[----:B------:R-:W-:-:S02]  /*0140*/  CS2R R36, SRZ ;  /* 0x0000000000247805 */ /* 0x000fc4000001ff00 */
[----:B------:R-:W-:Y:S02]  /*0150*/  CS2R R34, SRZ ;  /* 0x0000000000227805 */ /* 0x000fe4000001ff00 */
[----:B------:R-:W-:Y:S01]  /*0160*/  CS2R R32, SRZ ;  /* 0x0000000000207805 */ /* 0x000fe2000001ff00 */
[----:B------:R-:W-:Y:S01]  /*0170*/  UISETP.NE.AND.EX UP0, UPT, UR15, URZ, UPT, UP0 ;  /* 0x000000ff0f00728c */ /* 0x000fe2000bf05300 */
        /* <DEDUP_REMOVED lines=15> */
[----:B-1----:R-:W-:Y:S01]  /*0270*/  LOP3.LUT R83, R86, 0x7, RZ, 0xc0, !PT ;  /* 0x0000000756537812 */ /* 0x002fe200078ec0ff */
[----:B------:R-:W0:Y:S01]  /*0280*/  LDCU.64 UR8, c[0x0][0x358] ;  /* 0x00006b00ff0877ac */ /* 0x000e220008000a00 */
[----:B------:R-:W-:Y:S01]  /*0290*/  SHF.R.U32.HI R0, RZ, 0x3, R86 ;  /* 0x00000003ff007819 */ /* 0x000fe20000011656 */
[----:B--2---:R-:W-:Y:S01]  /*02a0*/  USHF.L.U32 UR7, UR7, 0x6, URZ ;  /* 0x0000000607077899 */ /* 0x004fe200080006ff */
[----:B---3--:R-:W-:Y:S11]  /*02b0*/  BRA.U !UP0, `(.L_x_0) ;  /* 0x0000001508e87547 */ /* 0x008ff6000b800000 */
[----:B------:R-:W1:Y:S01]  /*02c0*/  S2UR UR6, SR_CgaCtaId ;  /* 0x00000000000679c3 */ /* 0x000e620000008800 */
[----:B------:R-:W-:Y:S01]  /*02d0*/  IADD3 R84, P0, PT, R0, UR7, RZ ;  /* 0x0000000700547c10 */ /* 0x000fe2000ff1e0ff */
[----:B------:R-:W-:Y:S01]  /*02e0*/  USHF.L.U32 UR4, UR14, 0x5, URZ ;  /* 0x000000050e047899 */ /* 0x000fe200080006ff */
[----:B------:R-:W-:Y:S01]  /*02f0*/  LOP3.LUT R62, R86, 0x3f, RZ, 0xc0, !PT ;  /* 0x0000003f563e7812 */ /* 0x000fe200078ec0ff */
[----:B------:R-:W-:Y:S01]  /*0300*/  USHF.L.U64.HI UR5, UR14, 0x5, UR15 ;  /* 0x000000050e057899 */ /* 0x000fe2000801020f */
[----:B------:R-:W-:Y:S01]  /*0310*/  IMAD.MOV.U32 R81, RZ, RZ, RZ ;  /* 0x000000ffff517224 */ /* 0x000fe200078e00ff */
[----:B------:R-:W-:Y:S01]  /*0320*/  USHF.L.U64.HI UR11, UR14, 0x4, UR15 ;  /* 0x000000040e0b7899 */ /* 0x000fe2000801020f */
[----:B------:R-:W-:Y:S01]  /*0330*/  IMAD.X R85, RZ, RZ, RZ, P0 ;  /* 0x000000ffff557224 */ /* 0x000fe200000e06ff */
[----:B------:R-:W-:Y:S01]  /*0340*/  USHF.L.U32 UR10, UR14, 0x4, URZ ;  /* 0x000000040e0a7899 */ /* 0x000fe200080006ff */
[----:B------:R-:W-:Y:S01]  /*0350*/  IMAD.U32 R60, RZ, RZ, UR4 ;  /* 0x00000004ff3c7e24 */ /* 0x000fe2000f8e00ff */
[----:B------:R-:W-:Y:S01]  /*0360*/  UMOV UR4, 0x400 ;  /* 0x0000040000047882 */ /* 0x000fe20000000000 */
[----:B------:R-:W-:Y:S01]  /*0370*/  IMAD R63, R85, UR14, RZ ;  /* 0x0000000e553f7c24 */ /* 0x000fe2000f8e02ff */
[----:B------:R-:W-:Y:S01]  /*0380*/  USHF.L.U64.HI UR13, UR14, 0x3, UR15 ;  /* 0x000000030e0d7899 */ /* 0x000fe2000801020f */
[----:B------:R-:W-:Y:S01]  /*0390*/  IMAD.U32 R61, RZ, RZ, UR5 ;  /* 0x00000005ff3d7e24 */ /* 0x000fe2000f8e00ff */
[----:B------:R-:W-:Y:S01]  /*03a0*/  UIADD3 UR5, UPT, UPT, UR4, 0x800, URZ ;  /* 0x0000080004057890 */ /* 0x000fe2000fffe0ff */
[----:B------:R-:W-:Y:S01]  /*03b0*/  IMAD R95, R84, UR15, R63 ;  /* 0x0000000f545f7c24 */ /* 0x000fe2000f8e023f */
[----:B------:R-:W-:Y:S01]  /*03c0*/  USHF.L.U32 UR12, UR14, 0x3, URZ ;  /* 0x000000030e0c7899 */ /* 0x000fe200080006ff */
[----:B------:R-:W-:Y:S01]  /*03d0*/  IMAD.SHL.U32 R63, R86, 0x4, RZ ;  /* 0x00000004563f7824 */ /* 0x000fe200078e00ff */
[----:B------:R-:W-:Y:S01]  /*03e0*/  SHF.R.U32.HI R86, RZ, 0x6, R86 ;  /* 0x00000006ff567819 */ /* 0x000fe20000011656 */
[----:B------:R-:W-:-:S02]  /*03f0*/  IMAD.U32 R58, RZ, RZ, UR10 ;  /* 0x0000000aff3a7e24 */ /* 0x000fc4000f8e00ff */
[----:B------:R-:W-:Y:S01]  /*0400*/  IMAD.U32 R59, RZ, RZ, UR11 ;  /* 0x0000000bff3b7e24 */ /* 0x000fe2000f8e00ff */
[----:B------:R-:W-:Y:S01]  /*0410*/  LOP3.LUT R64, R63, 0xfc, RZ, 0xc0, !PT ;  /* 0x000000fc3f407812 */ /* 0x000fe200078ec0ff */
[C---:B------:R-:W-:Y:S01]  /*0420*/  IMAD.WIDE.U32 R60, R84.reuse, UR14, R60 ;  /* 0x0000000e543c7c25 */ /* 0x040fe2000f8e003c */
[----:B-1----:R-:W-:Y:S02]  /*0430*/  ULEA UR4, UR6, UR4, 0x18 ;  /* 0x0000000406047291 */ /* 0x002fe4000f8ec0ff */
[----:B------:R-:W-:Y:S01]  /*0440*/  ULEA UR5, UR6, UR5, 0x18 ;  /* 0x0000000506057291 */ /* 0x000fe2000f8ec0ff */
[----:B------:R-:W-:Y:S01]  /*0450*/  IMAD.WIDE.U32 R58, R84, UR14, R58 ;  /* 0x0000000e543a7c25 */ /* 0x000fe2000f8e003a */
[----:B------:R-:W-:Y:S01]  /*0460*/  IADD3 R92, P1, PT, R60, UR12, RZ ;  /* 0x0000000c3c5c7c10 */ /* 0x000fe2000ff3e0ff */
[----:B------:R-:W-:Y:S01]  /*0470*/  UMOV UR6, URZ ;  /* 0x000000ff00067c82 */ /* 0x000fe20008000000 */
[C---:B------:R-:W-:Y:S01]  /*0480*/  LEA R87, R83.reuse, UR4, 0x8 ;  /* 0x0000000453577c11 */ /* 0x040fe2000f8e40ff */
[----:B------:R-:W-:Y:S01]  /*0490*/  IMAD.U32 R56, RZ, RZ, UR12 ;  /* 0x0000000cff387e24 */ /* 0x000fe2000f8e00ff */
[----:B------:R-:W-:Y:S01]  /*04a0*/  LEA R88, R0, UR4, 0x2 ;  /* 0x0000000400587c11 */ /* 0x000fe2000f8e10ff */
[----:B------:R-:W-:Y:S01]  /*04b0*/  IMAD.U32 R57, RZ, RZ, UR13 ;  /* 0x0000000dff397e24 */ /* 0x000fe2000f8e00ff */
[----:B------:R-:W-:Y:S01]  /*04c0*/  LEA R96, R83, UR5, 0x2 ;  /* 0x0000000553607c11 */ /* 0x000fe2000f8e10ff */
[C---:B------:R-:W-:Y:S01]  /*04d0*/  IMAD.IADD R90, R95.reuse, 0x1, R59 ;  /* 0x000000015f5a7824 */ /* 0x040fe200078e023b */
[----:B------:R-:W-:Y:S01]  /*04e0*/  IADD3 R91, P0, PT, R58, UR12, RZ ;  /* 0x0000000c3a5b7c10 */ /* 0x000fe2000ff1e0ff */
[----:B------:R-:W-:Y:S01]  /*04f0*/  IMAD.IADD R94, R95, 0x1, R61 ;  /* 0x000000015f5e7824 */ /* 0x000fe200078e023d */
[----:B------:R-:W-:Y:S01]  /*0500*/  IADD3 R93, P2, PT, R60, UR10, RZ ;  /* 0x0000000a3c5d7c10 */ /* 0x000fe2000ff5e0ff */
[----:B------:R-:W-:Y:S01]  /*0510*/  IMAD.WIDE.U32 R56, R84, UR14, R56 ;  /* 0x0000000e54387c25 */ /* 0x000fe2000f8e0038 */
[----:B------:R-:W-:-:S02]  /*0520*/  IADD3.X R97, PT, PT, R90, UR13, RZ, P0, !PT ;  /* 0x0000000d5a617c10 */ /* 0x000fc400087fe4ff */
[C---:B------:R-:W-:Y:S01]  /*0530*/  IADD3.X R98, PT, PT, R94.reuse, UR13, RZ, P1, !PT ;  /* 0x0000000d5e627c10 */ /* 0x040fe20008ffe4ff */
[----:B------:R-:W-:Y:S01]  /*0540*/  IMAD.MOV.U32 R63, RZ, RZ, RZ ;  /* 0x000000ffff3f7224 */ /* 0x000fe200078e00ff */
[----:B------:R-:W-:Y:S01]  /*0550*/  IADD3.X R99, PT, PT, R94, UR11, RZ, P2, !PT ;  /* 0x0000000b5e637c10 */ /* 0x000fe200097fe4ff */
[----:B------:R-:W-:Y:S01]  /*0560*/  VIADD R89, R64, UR5 ;  /* 0x0000000540597c36 */ /* 0x000fe20008000000 */
[----:B------:R-:W-:Y:S01]  /*0570*/  UMOV UR5, URZ ;  /* 0x000000ff00057c82 */ /* 0x000fe20008000000 */
[----:B------:R-:W-:-:S04]  /*0580*/  IMAD.WIDE.U32 R62, R82, 0x40, R62 ;  /* 0x00000040523e7825 */ /* 0x000fc800078e003e */
[----:B------:R-:W-:Y:S02]  /*0590*/  IMAD R87, R0, 0x4, R87 ;  /* 0x0000000400577824 */ /* 0x000fe400078e0257 */
[----:B------:R-:W-:Y:S02]  /*05a0*/  VIADD R88, R88, 0x80 ;  /* 0x0000008058587836 */ /* 0x000fe40000000000 */
[----:B------:R-:W-:Y:S02]  /*05b0*/  IMAD R89, R86, 0x100, R89 ;  /* 0x0000010056597824 */ /* 0x000fe400078e0259 */
[----:B------:R-:W-:Y:S02]  /*05c0*/  IMAD.IADD R95, R57, 0x1, R95 ;  /* 0x00000001395f7824 */ /* 0x000fe400078e025f */
[----:B------:R-:W-:-:S07]  /*05d0*/  VIADD R96, R96, 0x80 ;  /* 0x0000008060607836 */ /* 0x000fce0000000000 */
.L_x_2:
[----:B------:R-:W1:Y:S01]  /*05e0*/  LDCU.64 UR10, c[0x0][0x398] ;  /* 0x00007300ff0a77ac */ /* 0x000e620008000a00 */
[----:B------:R-:W2:Y:S01]  /*05f0*/  LDC.64 R64, c[0x0][0x3a0] ;  /* 0x0000e800ff407b82 */ /* 0x000ea20000000a00 */
[C---:B------:R-:W-:Y:S02]  /*0600*/  IADD3 R67, P0, PT, R84.reuse, 0x8, RZ ;  /* 0x0000000854437810 */ /* 0x040fe40007f1e0ff */
[----:B------:R-:W-:Y:S02]  /*0610*/  IADD3 R66, P3, PT, R84, 0x10, RZ ;  /* 0x0000001054427810 */ /* 0x000fe40007f7e0ff */
[----:B------:R-:W-:Y:S01]  /*0620*/  IADD3 R102, P1, PT, R83, UR5, RZ ;  /* 0x0000000553667c10 */ /* 0x000fe2000ff3e0ff */
[--C-:B------:R-:W-:Y:S02]  /*0630*/  IMAD.X R100, RZ, RZ, R85.reuse, P0 ;  /* 0x000000ffff647224 */ /* 0x100fe400000e0655 */
[----:B------:R-:W-:Y:S02]  /*0640*/  IMAD.X R101, RZ, RZ, R85, P3 ;  /* 0x000000ffff657224 */ /* 0x000fe400018e0655 */
[----:B------:R-:W-:Y:S01]  /*0650*/  IMAD.X R103, RZ, RZ, UR6, P1 ;  /* 0x00000006ff677e24 */ /* 0x000fe200088e06ff */
[----:B-1----:R-:W-:-:S02]  /*0660*/  ISETP.LT.U32.AND P5, PT, R67, UR10, PT ;  /* 0x0000000a43007c0c */ /* 0x002fc4000bfa1070 */
[----:B------:R-:W-:Y:S02]  /*0670*/  IADD3 R67, P2, PT, R84, 0x18, RZ ;  /* 0x0000001854437810 */ /* 0x000fe40007f5e0ff */
[----:B------:R-:W-:Y:S02]  /*0680*/  ISETP.LT.U32.AND P4, PT, R66, UR10, PT ;  /* 0x0000000a42007c0c */ /* 0x000fe4000bf81070 */
[C---:B------:R-:W-:Y:S01]  /*0690*/  IADD3 R66, P6, PT, R84.reuse, 0x20, RZ ;  /* 0x0000002054427810 */ /* 0x040fe20007fde0ff */
[--C-:B------:R-:W-:Y:S01]  /*06a0*/  IMAD.X R104, RZ, RZ, R85.reuse, P2 ;  /* 0x000000ffff687224 */ /* 0x100fe200010e0655 */
[----:B------:R-:W-:Y:S02]  /*06b0*/  ISETP.LT.U32.AND P1, PT, R67, UR10, PT ;  /* 0x0000000a43007c0c */ /* 0x000fe4000bf21070 */
[----:B------:R-:W-:Y:S01]  /*06c0*/  IADD3 R67, P3, PT, R84, 0x28, RZ ;  /* 0x0000002854437810 */ /* 0x000fe20007f7e0ff */
[----:B------:R-:W-:Y:S01]  /*06d0*/  IMAD.X R71, RZ, RZ, R85, P6 ;  /* 0x000000ffff477224 */ /* 0x000fe200030e0655 */
[----:B--2---:R-:W-:-:S02]  /*06e0*/  ISETP.GE.U32.AND P6, PT, R102, R64, PT ;  /* 0x000000406600720c */ /* 0x004fc40003fc6070 */
[----:B------:R-:W-:Y:S01]  /*06f0*/  IADD3 R68, P2, PT, R84, 0x30, RZ ;  /* 0x0000003054447810 */ /* 0x000fe20007f5e0ff */
[--C-:B------:R-:W-:Y:S01]  /*0700*/  IMAD.X R70, RZ, RZ, R85.reuse, P3 ;  /* 0x000000ffff467224 */ /* 0x100fe200018e0655 */
[----:B------:R-:W-:Y:S02]  /*0710*/  ISETP.LT.U32.AND P0, PT, R66, UR10, PT ;  /* 0x0000000a42007c0c */ /* 0x000fe4000bf01070 */
[----:B------:R-:W-:Y:S01]  /*0720*/  IADD3 R66, P3, PT, R84, 0x38, RZ ;  /* 0x0000003854427810 */ /* 0x000fe20007f7e0ff */
[--C-:B------:R-:W-:Y:S01]  /*0730*/  IMAD.X R69, RZ, RZ, R85.reuse, P2 ;  /* 0x000000ffff457224 */ /* 0x100fe200010e0655 */
[----:B------:R-:W-:Y:S02]  /*0740*/  ISETP.GE.U32.AND.EX P6, PT, R103, R65, PT, P6 ;  /* 0x000000416700720c */ /* 0x000fe40003fc6160 */
[----:B------:R-:W-:Y:S01]  /*0750*/  ISETP.LT.U32.AND P2, PT, R67, UR10, PT ;  /* 0x0000000a43007c0c */ /* 0x000fe2000bf41070 */
[----:B------:R-:W-:Y:S01]  /*0760*/  IMAD.X R67, RZ, RZ, R85, P3 ;  /* 0x000000ffff437224 */ /* 0x000fe200018e0655 */
[----:B------:R-:W-:-:S02]  /*0770*/  ISETP.LT.U32.AND.EX P4, PT, R101, UR11, !P6, P4 ;  /* 0x0000000b65007c0c */ /* 0x000fc4000f781140 */
[----:B------:R-:W-:Y:S02]  /*0780*/  ISETP.LT.U32.AND P3, PT, R84, UR10, PT ;  /* 0x0000000a54007c0c */ /* 0x000fe4000bf61070 */
[----:B------:R-:W-:Y:S02]  /*0790*/  P2R R101, PR, RZ, 0x10 ;  /* 0x00000010ff657803 */ /* 0x000fe40000000000 */
[----:B------:R-:W-:Y:S02]  /*07a0*/  ISETP.LT.U32.AND.EX P4, PT, R85, UR11, !P6, P3 ;  /* 0x0000000b55007c0c */ /* 0x000fe4000f781130 */
[----:B------:R-:W-:Y:S02]  /*07b0*/  ISETP.LT.U32.AND.EX P5, PT, R100, UR11, !P6, P5 ;  /* 0x0000000b64007c0c */ /* 0x000fe4000f7a1150 */
[----:B------:R-:W-:Y:S02]  /*07c0*/  ISETP.LT.U32.AND P3, PT, R68, UR10, PT ;  /* 0x0000000a44007c0c */ /* 0x000fe4000bf61070 */
[----:B------:R-:W-:-:S02]  /*07d0*/  P2R R100, PR, RZ, 0x20 ;  /* 0x00000020ff647803 */ /* 0x000fc40000000000 */
[----:B------:R-:W-:Y:S02]  /*07e0*/  ISETP.LT.U32.AND P5, PT, R66, UR10, PT ;  /* 0x0000000a42007c0c */ /* 0x000fe4000bfa1070 */
[----:B------:R-:W-:Y:S02]  /*07f0*/  ISETP.LT.U32.AND.EX P1, PT, R104, UR11, !P6, P1 ;  /* 0x0000000b68007c0c */ /* 0x000fe4000f721110 */
[----:B------:R-:W-:Y:S02]  /*0800*/  ISETP.LT.U32.AND.EX P0, PT, R71, UR11, !P6, P0 ;  /* 0x0000000b47007c0c */ /* 0x000fe4000f701100 */
[----:B------:R-:W-:Y:S01]  /*0810*/  ISETP.LT.U32.AND.EX P2, PT, R70, UR11, !P6, P2 ;  /* 0x0000000b46007c0c */ /* 0x000fe2000f741120 */
[-C--:B------:R-:W-:Y:S01]  /*0820*/  @P4 IMAD R70, R85, R64.reuse, RZ ;  /* 0x0000004055464224 */ /* 0x080fe200078e02ff */
[----:B------:R-:W-:Y:S01]  /*0830*/  ISETP.LT.U32.AND.EX P3, PT, R69, UR11, !P6, P3 ;  /* 0x0000000b45007c0c */ /* 0x000fe2000f761130 */
[C---:B------:R-:W-:Y:S01]  /*0840*/  @P4 IMAD.WIDE.U32 R68, R84.reuse, R64, R102 ;  /* 0x0000004054444225 */ /* 0x040fe200078e0066 */
[----:B------:R-:W-:Y:S01]  /*0850*/  ISETP.LT.U32.AND.EX P6, PT, R67, UR11, !P6, P5 ;  /* 0x0000000b43007c0c */ /* 0x000fe2000f7c1150 */
[----:B------:R-:W1:Y:S01]  /*0860*/  LDCU.64 UR10, c[0x0][0x3a8] ;  /* 0x00007500ff0a77ac */ /* 0x000e620008000a00 */
[----:B------:R-:W2:Y:S01]  /*0870*/  @P4 LDC.64 R66, c[0x0][0x380] ;  /* 0x0000e000ff424b82 */ /* 0x000ea20000000a00 */
[----:B------:R-:W-:-:S04]  /*0880*/  @P4 IMAD R71, R84, R65, R70 ;  /* 0x0000004154474224 */ /* 0x000fc800078e0246 */
[----:B------:R-:W-:Y:S01]  /*0890*/  @P4 IMAD.IADD R69, R71, 0x1, R69 ;  /* 0x0000000147454824 */ /* 0x000fe200078e0245 */
[----:B--2---:R-:W-:-:S04]  /*08a0*/  @P4 LEA R104, P5, R68, R66, 0x2 ;  /* 0x0000004244684211 */ /* 0x004fc800078a10ff */
[----:B------:R-:W-:Y:S02]  /*08b0*/  @P4 LEA.HI.X R105, R68, R67, R69, 0x2, P5 ;  /* 0x0000004344694211 */ /* 0x000fe400028f1445 */
[----:B------:R-:W-:Y:S01]  /*08c0*/  ISETP.NE.AND P5, PT, R100, RZ, PT ;  /* 0x000000ff6400720c */ /* 0x000fe20003fa5270 */
[----:B------:R-:W-:-:S06]  /*08d0*/  IMAD.MOV.U32 R100, RZ, RZ, RZ ;  /* 0x000000ffff647224 */ /* 0x000fcc00078e00ff */
[----:B0-----:R0:W2:Y:S01]  /*08e0*/  @P4 LDG.E R100, desc[UR8][R104.64] ;  /* 0x0000000868644981 */ /* 0x0010a2000c1e1900 */
[----:B------:R-:W-:-:S05]  /*08f0*/  P2R R111, PR, RZ, 0x20 ;  /* 0x00000020ff6f7803 */ /* 0x000fca0000000000 */
[----:B------:R-:W3:Y:S01]  /*0900*/  @P5 LDC.64 R66, c[0x0][0x380] ;  /* 0x0000e000ff425b82 */ /* 0x000ee20000000a00 */
[----:B------:R-:W-:-:S05]  /*0910*/  @P5 IADD3 R69, P4, PT, R102, R56, RZ ;  /* 0x0000003866455210 */ /* 0x000fca0007f9e0ff */
[----:B------:R-:W-:Y:S01]  /*0920*/  @P5 IMAD.X R70, R103, 0x1, R95, P4 ;  /* 0x0000000167465824 */ /* 0x000fe200020e065f */
[----:B---3--:R-:W-:-:S04]  /*0930*/  @P5 LEA R68, P4, R69, R66, 0x2 ;  /* 0x0000004245445211 */ /* 0x008fc800078810ff */
[----:B------:R-:W-:Y:S02]  /*0940*/  @P5 LEA.HI.X R69, R69, R67, R70, 0x2, P4 ;  /* 0x0000004345455211 */ /* 0x000fe400020f1446 */
[----:B------:R-:W-:-:S13]  /*0950*/  ISETP.NE.AND P4, PT, R101, RZ, PT ;  /* 0x000000ff6500720c */ /* 0x000fda0003f85270 */
[----:B------:R-:W3:Y:S01]  /*0960*/  @P4 LDC.64 R66, c[0x0][0x380] ;  /* 0x0000e000ff424b82 */ /* 0x000ee20000000a00 */
[----:B------:R-:W-:-:S05]  /*0970*/  @P4 IADD3 R71, P5, PT, R102, R58, RZ ;  /* 0x0000003a66474210 */ /* 0x000fca0007fbe0ff */
[----:B------:R-:W-:Y:S01]  /*0980*/  @P4 IMAD.X R106, R103, 0x1, R90, P5 ;  /* 0x00000001676a4824 */ /* 0x000fe200028e065a */
[----:B---3--:R-:W-:-:S04]  /*0990*/  @P4 LEA R70, P5, R71, R66, 0x2 ;  /* 0x0000004247464211 */ /* 0x008fc800078a10ff */
[----:B------:R-:W-:Y:S02]  /*09a0*/  @P4 LEA.HI.X R71, R71, R67, R106, 0x2, P5 ;  /* 0x0000004347474211 */ /* 0x000fe400028f146a */
[----:B------:R-:W0:Y:S01]  /*09b0*/  @P1 LDC.64 R66, c[0x0][0x380] ;  /* 0x0000e000ff421b82 */ /* 0x000e220000000a00 */
[----:B------:R-:W-:Y:S02]  /*09c0*/  @P1 IADD3 R101, P5, PT, R102, R91, RZ ;  /* 0x0000005b66651210 */ /* 0x000fe40007fbe0ff */
[----:B------:R-:W3:Y:S03]  /*09d0*/  @P4 LDG.E R70, desc[UR8][R70.64] ;  /* 0x0000000846464981 */ /* 0x000ee6000c1e1900 */
[----:B------:R-:W-:Y:S01]  /*09e0*/  @P1 IMAD.X R106, R103, 0x1, R97, P5 ;  /* 0x00000001676a1824 */ /* 0x000fe200028e0661 */
[----:B0-----:R-:W-:-:S04]  /*09f0*/  @P1 LEA R104, P5, R101, R66, 0x2 ;  /* 0x0000004265681211 */ /* 0x001fc800078a10ff */
[----:B------:R-:W-:Y:S02]  /*0a00*/  @P1 LEA.HI.X R105, R101, R67, R106, 0x2, P5 ;  /* 0x0000004365691211 */ /* 0x000fe400028f146a */
[----:B------:R-:W0:Y:S01]  /*0a10*/  @P0 LDC.64 R66, c[0x0][0x380] ;  /* 0x0000e000ff420b82 */ /* 0x000e220000000a00 */
[----:B------:R-:W-:Y:S02]  /*0a20*/  @P0 IADD3 R101, P5, PT, R102, R60, RZ ;  /* 0x0000003c66650210 */ /* 0x000fe40007fbe0ff */
[----:B------:R-:W4:Y:S03]  /*0a30*/  @P1 LDG.E R104, desc[UR8][R104.64] ;  /* 0x0000000868681981 */ /* 0x000f26000c1e1900 */
[----:B------:R-:W-:Y:S01]  /*0a40*/  @P0 IMAD.X R108, R103, 0x1, R94, P5 ;  /* 0x00000001676c0824 */ /* 0x000fe200028e065e */
[----:B0-----:R-:W-:-:S04]  /*0a50*/  @P0 LEA R106, P5, R101, R66, 0x2 ;  /* 0x00000042656a0211 */ /* 0x001fc800078a10ff */
[----:B------:R-:W-:Y:S02]  /*0a60*/  @P0 LEA.HI.X R107, R101, R67, R108, 0x2, P5 ;  /* 0x00000043656b0211 */ /* 0x000fe400028f146c */
[----:B------:R-:W0:Y:S01]  /*0a70*/  @P2 LDC.64 R66, c[0x0][0x380] ;  /* 0x0000e000ff422b82 */ /* 0x000e220000000a00 */
[----:B------:R-:W-:Y:S02]  /*0a80*/  @P2 IADD3 R101, P5, PT, R102, R92, RZ ;  /* 0x0000005c66652210 */ /* 0x000fe40007fbe0ff */
[----:B------:R-:W5:Y:S03]  /*0a90*/  @P0 LDG.E R106, desc[UR8][R106.64] ;  /* 0x000000086a6a0981 */ /* 0x000f66000c1e1900 */
[----:B------:R-:W-:Y:S01]  /*0aa0*/  @P2 IMAD.X R110, R103, 0x1, R98, P5 ;  /* 0x00000001676e2824 */ /* 0x000fe200028e0662 */
[----:B0-----:R-:W-:-:S04]  /*0ab0*/  @P2 LEA R108, P5, R101, R66, 0x2 ;  /* 0x00000042656c2211 */ /* 0x001fc800078a10ff */
[----:B------:R-:W-:Y:S02]  /*0ac0*/  @P2 LEA.HI.X R109, R101, R67, R110, 0x2, P5 ;  /* 0x00000043656d2211 */ /* 0x000fe400028f146e */
[----:B------:R-:W-:-:S03]  /*0ad0*/  @P6 LEA R101, P5, R64, R93, 0x3 ;  /* 0x0000005d40656211 */ /* 0x000fc600078a18ff */
[----:B------:R-:W2:Y:S01]  /*0ae0*/  @P2 LDG.E R108, desc[UR8][R108.64] ;  /* 0x000000086c6c2981 */ /* 0x000ea2000c1e1900 */
[----:B------:R-:W-:Y:S02]  /*0af0*/  @P6 LEA.HI.X R67, R64, R99, R65, 0x3, P5 ;  /* 0x0000006340436211 */ /* 0x000fe400028f1c41 */
[----:B------:R-:W-:-:S05]  /*0b00*/  @P6 IADD3 R101, P5, PT, R101, R102, RZ ;  /* 0x0000006665656210 */ /* 0x000fca0007fbe0ff */
[----:B------:R-:W-:Y:S01]  /*0b10*/  @P6 IMAD.X R110, R67, 0x1, R103, P5 ;  /* 0x00000001436e6824 */ /* 0x000fe200028e0667 */
[----:B------:R-:W-:Y:S01]  /*0b20*/  @P3 IADD3 R112, P5, PT, R102, R93, RZ ;  /* 0x0000005d66703210 */ /* 0x000fe20007fbe0ff */
[----:B------:R-:W0:Y:S04]  /*0b30*/  @P3 LDC.64 R66, c[0x0][0x380] ;  /* 0x0000e000ff423b82 */ /* 0x000e280000000a00 */
[----:B------:R-:W-:Y:S01]  /*0b40*/  @P3 IMAD.X R103, R103, 0x1, R99, P5 ;  /* 0x0000000167673824 */ /* 0x000fe200028e0663 */
[----:B0-----:R-:W-:-:S04]  /*0b50*/  @P3 LEA R102, P5, R112, R66, 0x2 ;  /* 0x0000004270663211 */ /* 0x001fc800078a10ff */
[----:B------:R-:W-:Y:S02]  /*0b60*/  @P3 LEA.HI.X R103, R112, R67, R103, 0x2, P5 ;  /* 0x0000004370673211 */ /* 0x000fe400028f1467 */
[----:B------:R-:W0:Y:S03]  /*0b70*/  @P6 LDC.64 R66, c[0x0][0x380] ;  /* 0x0000e000ff426b82 */ /* 0x000e260000000a00 */
[----:B------:R-:W2:Y:S01]  /*0b80*/  @P3 LDG.E R102, desc[UR8][R102.64] ;  /* 0x0000000866663981 */ /* 0x000ea2000c1e1900 */
[----:B0-----:R-:W-:-:S04]  /*0b90*/  @P6 LEA R66, P5, R101, R66, 0x2 ;  /* 0x0000004265426211 */ /* 0x001fc800078a10ff */
[----:B------:R-:W-:Y:S02]  /*0ba0*/  @P6 LEA.HI.X R67, R101, R67, R110, 0x2, P5 ;  /* 0x0000004365436211 */ /* 0x000fe400028f146e */
[----:B------:R-:W-:-:S03]  /*0bb0*/  ISETP.NE.AND P5, PT, R111, RZ, PT ;  /* 0x000000ff6f00720c */ /* 0x000fc60003fa5270 */
[----:B------:R0:W2:Y:S10]  /*0bc0*/  @P6 LDG.E R110, desc[UR8][R66.64] ;  /* 0x00000008426e6981 */ /* 0x0000b4000c1e1900 */
[----:B------:R-:W2:Y:S04]  /*0bd0*/  @P5 LDG.E R68, desc[UR8][R68.64] ;  /* 0x0000000844445981 */ /* 0x000ea8000c1e1900 */
[----:B------:R-:W-:Y:S04]  /*0be0*/  @!P5 STS [R87+0x20], RZ ;  /* 0x000020ff5700d388 */ /* 0x000fe80000000800 */
[----:B------:R-:W-:Y:S04]  /*0bf0*/  @!P4 STS [R87+0x40], RZ ;  /* 0x000040ff5700c388 */ /* 0x000fe80000000800 */
[----:B------:R-:W-:Y:S04]  /*0c00*/  @!P1 STS [R87+0x60], RZ ;  /* 0x000060ff57009388 */ /* 0x000fe80000000800 */
[----:B------:R-:W-:Y:S04]  /*0c10*/  @!P0 STS [R87+0x80], RZ ;  /* 0x000080ff57008388 */ /* 0x000fe80000000800 */
[----:B------:R-:W-:Y:S04]  /*0c20*/  @!P2 STS [R87+0xa0], RZ ;  /* 0x0000a0ff5700a388 */ /* 0x000fe80000000800 */
[----:B------:R-:W-:Y:S04]  /*0c30*/  @!P3 STS [R87+0xc0], RZ ;  /* 0x0000c0ff5700b388 */ /* 0x000fe80000000800 */
[----:B------:R-:W-:Y:S04]  /*0c40*/  @!P6 STS [R87+0xe0], RZ ;  /* 0x0000e0ff5700e388 */ /* 0x000fe80000000800 */
[----:B---3--:R-:W-:Y:S01]  /*0c50*/  @P4 STS [R87+0x40], R70 ;  /* 0x0000404657004388 */ /* 0x008fe20000000800 */
[----:B-1----:R-:W-:-:S03]  /*0c60*/  ISETP.GE.U32.AND P4, PT, R62, UR10, PT ;  /* 0x0000000a3e007c0c */ /* 0x002fc6000bf86070 */
[----:B----4-:R-:W-:Y:S01]  /*0c70*/  @P1 STS [R87+0x60], R104 ;  /* 0x0000606857001388 */ /* 0x010fe20000000800 */
[----:B------:R-:W-:Y:S02]  /*0c80*/  ISETP.GE.U32.AND.EX P1, PT, R63, UR11, PT, P4 ;  /* 0x0000000b3f007c0c */ /* 0x000fe4000bf26140 */
[----:B------:R-:W-:-:S04]  /*0c90*/  ISETP.GE.U32.AND P4, PT, R62, UR10, PT ;  /* 0x0000000a3e007c0c */ /* 0x000fc8000bf86070 */
[----:B------:R-:W-:Y:S01]  /*0ca0*/  ISETP.GE.U32.AND.EX P4, PT, R63, UR11, PT, P4 ;  /* 0x0000000b3f007c0c */ /* 0x000fe2000bf86140 */
[----:B-----5:R-:W-:Y:S04]  /*0cb0*/  @P0 STS [R87+0x80], R106 ;  /* 0x0000806a57000388 */ /* 0x020fe80000000800 */
[----:B--2---:R-:W-:Y:S04]  /*0cc0*/  @P2 STS [R87+0xa0], R108 ;  /* 0x0000a06c57002388 */ /* 0x004fe80000000800 */
[----:B------:R1:W-:Y:S01]  /*0cd0*/  @P5 STS [R87+0x20], R68 ;  /* 0x0000204457005388 */ /* 0x0003e20000000800 */
[----:B------:R-:W-:-:S05]  /*0ce0*/  IADD3 R113, P5, PT, R86, UR5, RZ ;  /* 0x0000000556717c10 */ /* 0x000fca000ffbe0ff */
[----:B------:R-:W-:Y:S01]  /*0cf0*/  IMAD.X R114, RZ, RZ, UR6, P5 ;  /* 0x00000006ff727e24 */ /* 0x000fe2000a8e06ff */
[----:B------:R-:W-:-:S04]  /*0d00*/  ISETP.GE.U32.AND P5, PT, R113, R64, PT ;  /* 0x000000407100720c */ /* 0x000fc80003fa6070 */
[----:B------:R-:W-:Y:S02]  /*0d10*/  ISETP.GE.U32.OR.EX P5, PT, R114, R65, P1, P5 ;  /* 0x000000417200720c */ /* 0x000fe40000fa6550 */
[----:B------:R-:W-:-:S05]  /*0d20*/  IADD3 R105, P1, PT, R113, 0x1, RZ ;  /* 0x0000000171697810 */ /* 0x000fca0007f3e0ff */
[----:B------:R-:W-:Y:S01]  /*0d30*/  IMAD.X R112, RZ, RZ, R114, P1 ;  /* 0x000000ffff707224 */ /* 0x000fe200008e0672 */
[----:B------:R-:W-:-:S04]  /*0d40*/  ISETP.LT.U32.AND P1, PT, R105, R64, PT ;  /* 0x000000406900720c */ /* 0x000fc80003f21070 */
[----:B------:R-:W-:Y:S01]  /*0d50*/  ISETP.LT.U32.AND.EX P1, PT, R112, R65, !P4, P1 ;  /* 0x000000417000720c */ /* 0x000fe20006721110 */
[----:B-1----:R-:W1:Y:S01]  /*0d60*/  @!P5 LDC.64 R68, c[0x0][0x388] ;  /* 0x0000e200ff44db82 */ /* 0x002e620000000a00 */
[----:B------:R-:W-:Y:S01]  /*0d70*/  IADD3 R117, P0, PT, R113, 0x2, RZ ;  /* 0x0000000271757810 */ /* 0x000fe20007f1e0ff */
[----:B------:R-:W-:-:S04]  /*0d80*/  @!P5 IMAD R104, R114, UR10, RZ ;  /* 0x0000000a7268dc24 */ /* 0x000fc8000f8e02ff */
[----:B------:R-:W-:-:S06]  /*0d90*/  IMAD.X R118, RZ, RZ, R114, P0 ;  /* 0x000000ffff767224 */ /* 0x000fcc00000e0672 */
[----:B0-----:R-:W0:Y:S01]  /*0da0*/  @P1 LDC.64 R66, c[0x0][0x388] ;  /* 0x0000e200ff421b82 */ /* 0x001e220000000a00 */
[----:B------:R-:W-:Y:S01]  /*0db0*/  ISETP.LT.U32.AND P0, PT, R117, R64, PT ;  /* 0x000000407500720c */ /* 0x000fe20003f01070 */
[C---:B------:R-:W-:Y:S01]  /*0dc0*/  @!P5 IMAD.WIDE.U32 R70, R113.reuse, UR10, R62 ;  /* 0x0000000a7146dc25 */ /* 0x040fe2000f8e003e */
[C---:B------:R-:W-:Y:S02]  /*0dd0*/  IADD3 R111, P2, PT, R113.reuse, 0x3, RZ ;  /* 0x00000003716f7810 */ /* 0x040fe40007f5e0ff */
[----:B------:R-:W-:Y:S01]  /*0de0*/  ISETP.LT.U32.AND.EX P0, PT, R118, R65, !P4, P0 ;  /* 0x000000417600720c */ /* 0x000fe20006701100 */
[----:B------:R-:W-:Y:S02]  /*0df0*/  @!P5 IMAD R101, R113, UR11, R104 ;  /* 0x0000000b7165dc24 */ /* 0x000fe4000f8e0268 */
[----:B------:R-:W-:Y:S01]  /*0e00*/  @P1 IMAD R103, R112, UR10, RZ ;  /* 0x0000000a70671c24 */ /* 0x000fe2000f8e02ff */
[----:B------:R0:W-:Y:S01]  /*0e10*/  @P3 STS [R87+0xc0], R102 ;  /* 0x0000c06657003388 */ /* 0x0001e20000000800 */
[----:B------:R-:W-:Y:S01]  /*0e20*/  IMAD.X R116, RZ, RZ, R114, P2 ;  /* 0x000000ffff747224 */ /* 0x000fe200010e0672 */
[----:B-1----:R-:W-:Y:S01]  /*0e30*/  @!P5 LEA R106, P3, R70, R68, 0x2 ;  /* 0x00000044466ad211 */ /* 0x002fe200078610ff */
[----:B------:R-:W-:Y:S01]  /*0e40*/  @!P5 IMAD.IADD R68, R71, 0x1, R101 ;  /* 0x000000014744d824 */ /* 0x000fe200078e0265 */
[----:B------:R-:W-:Y:S01]  /*0e50*/  ISETP.LT.U32.AND P2, PT, R111, R64, PT ;  /* 0x000000406f00720c */ /* 0x000fe20003f41070 */
[----:B------:R-:W-:-:S02]  /*0e60*/  @P1 IMAD R103, R105, UR11, R103 ;  /* 0x0000000b69671c24 */ /* 0x000fc4000f8e0267 */
[----:B------:R-:W-:Y:S01]  /*0e70*/  @P1 IMAD.WIDE.U32 R104, R105, UR10, R62 ;  /* 0x0000000a69681c25 */ /* 0x000fe2000f8e003e */
[----:B------:R1:W-:Y:S01]  /*0e80*/  @P6 STS [R87+0xe0], R110 ;  /* 0x0000e06e57006388 */ /* 0x0003e20000000800 */
[----:B------:R-:W-:Y:S02]  /*0e90*/  @!P5 LEA.HI.X R107, R70, R69, R68, 0x2, P3 ;  /* 0x00000045466bd211 */ /* 0x000fe400018f1444 */
[----:B------:R-:W-:Y:S01]  /*0ea0*/  ISETP.LT.U32.AND.EX P2, PT, R116, R65, !P4, P2 ;  /* 0x000000417400720c */ /* 0x000fe20006741120 */
[----:B------:R-:W2:Y:S01]  /*0eb0*/  @P0 LDC.64 R70, c[0x0][0x388] ;  /* 0x0000e200ff460b82 */ /* 0x000ea20000000a00 */
[----:B------:R-:W-:Y:S02]  /*0ec0*/  IADD3 R109, P3, PT, R113, 0x4, RZ ;  /* 0x00000004716d7810 */ /* 0x000fe40007f7e0ff */
[----:B0-----:R-:W-:Y:S01]  /*0ed0*/  @P1 LEA R102, P6, R104, R66, 0x2 ;  /* 0x0000004268661211 */ /* 0x001fe200078c10ff */
[----:B------:R-:W-:Y:S02]  /*0ee0*/  @P1 IMAD.IADD R66, R105, 0x1, R103 ;  /* 0x0000000169421824 */ /* 0x000fe400078e0267 */
[----:B------:R-:W-:-:S02]  /*0ef0*/  IMAD.MOV.U32 R112, RZ, RZ, RZ ;  /* 0x000000ffff707224 */ /* 0x000fc400078e00ff */
[----:B-1----:R-:W-:Y:S01]  /*0f00*/  IMAD.X R110, RZ, RZ, R114, P3 ;  /* 0x000000ffff6e7224 */ /* 0x002fe200018e0672 */
[----:B------:R-:W-:Y:S02]  /*0f10*/  @P1 LEA.HI.X R103, R104, R67, R66, 0x2, P6 ;  /* 0x0000004368671211 */ /* 0x000fe400030f1442 */
[----:B------:R-:W-:Y:S01]  /*0f20*/  ISETP.LT.U32.AND P6, PT, R109, R64, PT ;  /* 0x000000406d00720c */ /* 0x000fe20003fc1070 */
[----:B------:R0:W3:Y:S01]  /*0f30*/  @!P5 LDG.E R112, desc[UR8][R106.64] ;  /* 0x000000086a70d981 */ /* 0x0000e2000c1e1900 */
[----:B------:R-:W-:Y:S01]  /*0f40*/  IADD3 R115, P5, PT, R113, 0x5, RZ ;  /* 0x0000000571737810 */ /* 0x000fe20007fbe0ff */
[----:B------:R-:W1:Y:S01]  /*0f50*/  @P2 LDC.64 R68, c[0x0][0x388] ;  /* 0x0000e200ff442b82 */ /* 0x000e620000000a00 */
[----:B------:R-:W-:-:S03]  /*0f60*/  ISETP.LT.U32.AND.EX P6, PT, R110, R65, !P4, P6 ;  /* 0x000000416e00720c */ /* 0x000fc600067c1160 */
[----:B------:R-:W-:Y:S01]  /*0f70*/  IMAD.X R108, RZ, RZ, R114, P5 ;  /* 0x000000ffff6c7224 */ /* 0x000fe200028e0672 */
[----:B------:R-:W-:Y:S01]  /*0f80*/  ISETP.LT.U32.AND P5, PT, R115, R64, PT ;  /* 0x000000407300720c */ /* 0x000fe20003fa1070 */
[----:B------:R-:W-:Y:S02]  /*0f90*/  @P0 IMAD R118, R118, UR10, RZ ;  /* 0x0000000a76760c24 */ /* 0x000fe4000f8e02ff */
[----:B0-----:R-:W-:Y:S01]  /*0fa0*/  @P0 IMAD.WIDE.U32 R106, R117, UR10, R62 ;  /* 0x0000000a756a0c25 */ /* 0x001fe2000f8e003e */
[----:B------:R-:W-:-:S03]  /*0fb0*/  ISETP.LT.U32.AND.EX P5, PT, R108, R65, !P4, P5 ;  /* 0x000000416c00720c */ /* 0x000fc600067a1150 */
[----:B------:R-:W-:Y:S01]  /*0fc0*/  @P0 IMAD R117, R117, UR11, R118 ;  /* 0x0000000b75750c24 */ /* 0x000fe2000f8e0276 */
[----:B--2---:R-:W-:Y:S01]  /*0fd0*/  @P0 LEA R104, P3, R106, R70, 0x2 ;  /* 0x000000466a680211 */ /* 0x004fe200078610ff */
[----:B------:R-:W0:Y:S02]  /*0fe0*/  @P6 LDC.64 R66, c[0x0][0x388] ;  /* 0x0000e200ff426b82 */ /* 0x000e240000000a00 */
[----:B------:R-:W-:Y:S02]  /*0ff0*/  @P0 IMAD.IADD R70, R107, 0x1, R117 ;  /* 0x000000016b460824 */ /* 0x000fe400078e0275 */
[----:B------:R-:W-:-:S03]  /*1000*/  @P2 IMAD R116, R116, UR10, RZ ;  /* 0x0000000a74742c24 */ /* 0x000fc6000f8e02ff */
[----:B------:R-:W-:Y:S01]  /*1010*/  @P0 LEA.HI.X R105, R106, R71, R70, 0x2, P3 ;  /* 0x000000476a690211 */ /* 0x000fe200018f1446 */
[C---:B------:R-:W-:Y:S01]  /*1020*/  @P2 IMAD R117, R111.reuse, UR11, R116 ;  /* 0x0000000b6f752c24 */ /* 0x040fe2000f8e0274 */
[----:B------:R-:W2:Y:S01]  /*1030*/  @P5 LDC.64 R70, c[0x0][0x388] ;  /* 0x0000e200ff465b82 */ /* 0x000ea20000000a00 */
[----:B------:R-:W-:Y:S01]  /*1040*/  @P2 IMAD.WIDE.U32 R106, R111, UR10, R62 ;  /* 0x0000000a6f6a2c25 */ /* 0x000fe2000f8e003e */
[----:B------:R-:W-:Y:S01]  /*1050*/  P2R R101, PR, RZ, 0x2 ;  /* 0x00000002ff657803 */ /* 0x000fe20000000000 */
[----:B------:R-:W4:Y:S02]  /*1060*/  @P0 LDG.E R104, desc[UR8][R104.64] ;  /* 0x0000000868680981 */ /* 0x000f24000c1e1900 */
[----:B------:R-:W-:Y:S01]  /*1070*/  @P2 IMAD.IADD R107, R107, 0x1, R117 ;  /* 0x000000016b6b2824 */ /* 0x000fe200078e0275 */
[----:B-1----:R-:W-:-:S04]  /*1080*/  @P2 LEA R68, P3, R106, R68, 0x2 ;  /* 0x000000446a442211 */ /* 0x002fc800078610ff */
[----:B------:R-:W-:Y:S01]  /*1090*/  @P2 LEA.HI.X R69, R106, R69, R107, 0x2, P3 ;  /* 0x000000456a452211 */ /* 0x000fe200018f146b */
[----:B------:R-:W-:Y:S02]  /*10a0*/  @P6 IMAD R106, R110, UR10, RZ ;  /* 0x0000000a6e6a6c24 */ /* 0x000fe4000f8e02ff */
[C---:B------:R-:W-:Y:S02]  /*10b0*/  @P6 IMAD.WIDE.U32 R110, R109.reuse, UR10, R62 ;  /* 0x0000000a6d6e6c25 */ /* 0x040fe4000f8e003e */
[----:B------:R-:W5:Y:S02]  /*10c0*/  @P2 LDG.E R68, desc[UR8][R68.64] ;  /* 0x0000000844442981 */ /* 0x000f64000c1e1900 */
[----:B------:R-:W-:Y:S02]  /*10d0*/  @P6 IMAD R107, R109, UR11, R106 ;  /* 0x0000000b6d6b6c24 */ /* 0x000fe4000f8e026a */
[----:B------:R-:W-:Y:S01]  /*10e0*/  @P5 IMAD R108, R108, UR10, RZ ;  /* 0x0000000a6c6c5c24 */ /* 0x000fe2000f8e02ff */
[----:B0-----:R-:W-:Y:S01]  /*10f0*/  @P6 LEA R106, P3, R110, R66, 0x2 ;  /* 0x000000426e6a6211 */ /* 0x001fe200078610ff */
[----:B------:R-:W-:-:S02]  /*1100*/  @P6 IMAD.IADD R66, R111, 0x1, R107 ;  /* 0x000000016f426824 */ /* 0x000fc400078e026b */
[C---:B------:R-:W-:Y:S02]  /*1110*/  @P5 IMAD R117, R115.reuse, UR11, R108 ;  /* 0x0000000b73755c24 */ /* 0x040fe4000f8e026c */
[----:B------:R-:W-:Y:S01]  /*1120*/  @P5 IMAD.WIDE.U32 R108, R115, UR10, R62 ;  /* 0x0000000a736c5c25 */ /* 0x000fe2000f8e003e */
[----:B------:R-:W-:-:S03]  /*1130*/  @P6 LEA.HI.X R107, R110, R67, R66, 0x2, P3 ;  /* 0x000000436e6b6211 */ /* 0x000fc600018f1442 */
[----:B------:R-:W-:Y:S01]  /*1140*/  @P5 IMAD.IADD R66, R109, 0x1, R117 ;  /* 0x000000016d425824 */ /* 0x000fe200078e0275 */
[C---:B--2---:R-:W-:Y:S01]  /*1150*/  @P5 LEA R70, P3, R108.reuse, R70, 0x2 ;  /* 0x000000466c465211 */ /* 0x044fe200078610ff */
[----:B------:R-:W2:Y:S03]  /*1160*/  @P6 LDG.E R106, desc[UR8][R106.64] ;  /* 0x000000086a6a6981 */ /* 0x000ea6000c1e1900 */
[----:B------:R-:W-:Y:S02]  /*1170*/  @P5 LEA.HI.X R71, R108, R71, R66, 0x2, P3 ;  /* 0x000000476c475211 */ /* 0x000fe400018f1442 */
[----:B------:R-:W-:-:S03]  /*1180*/  IADD3 R111, P3, PT, R113, 0x6, RZ ;  /* 0x00000006716f7810 */ /* 0x000fc60007f7e0ff */
[----:B------:R-:W2:Y:S02]  /*1190*/  @P5 LDG.E R70, desc[UR8][R70.64] ;  /* 0x0000000846465981 */ /* 0x000ea4000c1e1900 */
[----:B------:R-:W-:Y:S01]  /*11a0*/  IMAD.X R108, RZ, RZ, R114, P3 ;  /* 0x000000ffff6c7224 */ /* 0x000fe200018e0672 */
[----:B------:R-:W-:-:S05]  /*11b0*/  IADD3 R115, P3, PT, R113, 0x7, RZ ;  /* 0x0000000771737810 */ /* 0x000fca0007f7e0ff */
[----:B------:R-:W-:Y:S01]  /*11c0*/  IMAD.X R114, RZ, RZ, R114, P3 ;  /* 0x000000ffff727224 */ /* 0x000fe200018e0672 */
[----:B------:R-:W-:-:S04]  /*11d0*/  ISETP.LT.U32.AND P3, PT, R111, R64, PT ;  /* 0x000000406f00720c */ /* 0x000fc80003f61070 */
[----:B------:R-:W-:-:S13]  /*11e0*/  ISETP.LT.U32.AND.EX P3, PT, R108, R65, !P4, P3 ;  /* 0x000000416c00720c */ /* 0x000fda0006761130 */
[----:B------:R-:W0:Y:S01]  /*11f0*/  @P3 LDC.64 R66, c[0x0][0x388] ;  /* 0x0000e200ff423b82 */ /* 0x000e220000000a00 */
[----:B------:R-:W-:Y:S01]  /*1200*/  ISETP.LT.U32.AND P1, PT, R115, R64, PT ;  /* 0x000000407300720c */ /* 0x000fe20003f21070 */
[----:B------:R-:W-:-:S03]  /*1210*/  @P3 IMAD R108, R108, UR10, RZ ;  /* 0x0000000a6c6c3c24 */ /* 0x000fc6000f8e02ff */
[----:B------:R-:W-:Y:S01]  /*1220*/  ISETP.LT.U32.AND.EX P4, PT, R114, R65, !P4, P1 ;  /* 0x000000417200720c */ /* 0x000fe20006781110 */
[C---:B------:R-:W-:Y:S02]  /*1230*/  @P3 IMAD R109, R111.reuse, UR11, R108 ;  /* 0x0000000b6f6d3c24 */ /* 0x040fe4000f8e026c */
[----:B------:R-:W-:-:S04]  /*1240*/  @P3 IMAD.WIDE.U32 R110, R111, UR10, R62 ;  /* 0x0000000a6f6e3c25 */ /* 0x000fc8000f8e003e */
[----:B------:R-:W-:Y:S01]  /*1250*/  @P3 IMAD.IADD R109, R111, 0x1, R109 ;  /* 0x000000016f6d3824 */ /* 0x000fe200078e026d */
[----:B0-----:R-:W-:-:S04]  /*1260*/  @P3 LEA R108, P1, R110, R66, 0x2 ;  /* 0x000000426e6c3211 */ /* 0x001fc800078210ff */
[----:B------:R-:W-:Y:S02]  /*1270*/  @P3 LEA.HI.X R109, R110, R67, R109, 0x2, P1 ;  /* 0x000000436e6d3211 */ /* 0x000fe400008f146d */
[----:B------:R-:W0:Y:S01]  /*1280*/  @P4 LDC.64 R66, c[0x0][0x388] ;  /* 0x0000e200ff424b82 */ /* 0x000e220000000a00 */
[----:B------:R-:W-:Y:S02]  /*1290*/  @P4 IMAD R110, R114, UR10, RZ ;  /* 0x0000000a726e4c24 */ /* 0x000fe4000f8e02ff */
[----:B------:R-:W2:Y:S02]  /*12a0*/  @P3 LDG.E R108, desc[UR8][R108.64] ;  /* 0x000000086c6c3981 */ /* 0x000ea4000c1e1900 */
[C---:B------:R-:W-:Y:S02]  /*12b0*/  @P4 IMAD R113, R115.reuse, UR11, R110 ;  /* 0x0000000b73714c24 */ /* 0x040fe4000f8e026e */
[----:B------:R-:W-:-:S04]  /*12c0*/  @P4 IMAD.WIDE.U32 R110, R115, UR10, R62 ;  /* 0x0000000a736e4c25 */ /* 0x000fc8000f8e003e */
[----:B------:R-:W-:Y:S01]  /*12d0*/  @P4 IMAD.IADD R111, R111, 0x1, R113 ;  /* 0x000000016f6f4824 */ /* 0x000fe200078e0271 */
[----:B0-----:R-:W-:-:S04]  /*12e0*/  @P4 LEA R66, P1, R110, R66, 0x2 ;  /* 0x000000426e424211 */ /* 0x001fc800078210ff */
[----:B------:R-:W-:Y:S02]  /*12f0*/  @P4 LEA.HI.X R67, R110, R67, R111, 0x2, P1 ;  /* 0x000000436e434211 */ /* 0x000fe400008f146f */
[----:B------:R-:W-:-:S03]  /*1300*/  ISETP.NE.AND P1, PT, R101, RZ, PT ;  /* 0x000000ff6500720c */ /* 0x000fc60003f25270 */
[----:B------:R0:W2:Y:S10]  /*1310*/  @P4 LDG.E R66, desc[UR8][R66.64] ;  /* 0x0000000842424981 */ /* 0x0000b4000c1e1900 */
[----:B------:R-:W2:Y:S04]  /*1320*/  @P1 LDG.E R102, desc[UR8][R102.64] ;  /* 0x0000000866661981 */ /* 0x000ea8000c1e1900 */
[----:B------:R-:W-:Y:S04]  /*1330*/  STS [R87], R100 ;  /* 0x0000006457007388 */ /* 0x000fe80000000800 */
[----:B------:R-:W-:Y:S04]  /*1340*/  @!P1 STS [R89+0x100], RZ ;  /* 0x000100ff59009388 */ /* 0x000fe80000000800 */
[----:B------:R-:W-:Y:S04]  /*1350*/  @!P0 STS [R89+0x200], RZ ;  /* 0x000200ff59008388 */ /* 0x000fe80000000800 */
[----:B------:R-:W-:Y:S04]  /*1360*/  @!P2 STS [R89+0x300], RZ ;  /* 0x000300ff5900a388 */ /* 0x000fe80000000800 */
[----:B------:R-:W-:Y:S04]  /*1370*/  @!P6 STS [R89+0x400], RZ ;  /* 0x000400ff5900e388 */ /* 0x000fe80000000800 */
[----:B------:R-:W-:Y:S04]  /*1380*/  @!P5 STS [R89+0x500], RZ ;  /* 0x000500ff5900d388 */ /* 0x000fe80000000800 */
[----:B------:R-:W-:Y:S04]  /*1390*/  @!P3 STS [R89+0x600], RZ ;  /* 0x000600ff5900b388 */ /* 0x000fe80000000800 */
[----:B------:R-:W-:Y:S01]  /*13a0*/  @!P4 STS [R89+0x700], RZ ;  /* 0x000700ff5900c388 */ /* 0x000fe20000000800 */
[----:B0-----:R-:W-:Y:S01]  /*13b0*/  IMAD.MOV.U32 R67, RZ, RZ, R96 ;  /* 0x000000ffff437224 */ /* 0x001fe200078e0060 */
[----:B------:R-:W-:Y:S01]  /*13c0*/  UMOV UR10, 0x8 ;  /* 0x00000008000a7882 */ /* 0x000fe20000000000 */
[----:B------:R-:W-:Y:S01]  /*13d0*/  UMOV UR4, URZ ;  /* 0x000000ff00047c82 */ /* 0x000fe20008000000 */
[----:B---3--:R-:W-:Y:S04]  /*13e0*/  STS [R89], R112 ;  /* 0x0000007059007388 */ /* 0x008fe80000000800 */
[----:B----4-:R-:W-:Y:S04]  /*13f0*/  @P0 STS [R89+0x200], R104 ;  /* 0x0002006859000388 */ /* 0x010fe80000000800 */
[----:B-----5:R0:W-:Y:S04]  /*1400*/  @P2 STS [R89+0x300], R68 ;  /* 0x0003004459002388 */ /* 0x0201e80000000800 */
[----:B--2---:R1:W-:Y:S04]  /*1410*/  @P6 STS [R89+0x400], R106 ;  /* 0x0004006a59006388 */ /* 0x0043e80000000800 */
[----:B------:R1:W-:Y:S01]  /*1420*/  @P5 STS [R89+0x500], R70 ;  /* 0x0005004659005388 */ /* 0x0003e20000000800 */
[----:B0-----:R-:W-:-:S03]  /*1430*/  IMAD.MOV.U32 R68, RZ, RZ, R88 ;  /* 0x000000ffff447224 */ /* 0x001fc600078e0058 */
[----:B------:R1:W-:Y:S04]  /*1440*/  @P3 STS [R89+0x600], R108 ;  /* 0x0006006c59003388 */ /* 0x0003e80000000800 */
[----:B------:R1:W-:Y:S04]  /*1450*/  @P4 STS [R89+0x700], R66 ;  /* 0x0007004259004388 */ /* 0x0003e80000000800 */
[----:B------:R1:W-:Y:S01]  /*1460*/  @P1 STS [R89+0x100], R102 ;  /* 0x0001006659001388 */ /* 0x0003e20000000800 */
[----:B------:R-:W-:Y:S06]  /*1470*/  BAR.SYNC.DEFER_BLOCKING 0x0 ;  /* 0x0000000000007b1d */ /* 0x000fec0000010000 */
.L_x_1:
[----:B------:R-:W-:Y:S01]  /*1480*/  LDS R69, [R68+-0x80] ;  /* 0xffff800044457984 */ /* 0x000fe20000000800 */
[----:B------:R-:W-:-:S03]  /*1490*/  UIADD3 UR10, UP0, UPT, UR10, -0x1, URZ ;  /* 0xffffffff0a0a7890 */ /* 0x000fc6000ff1e0ff */
[----:B------:R-:W0:Y:S01]  /*14a0*/  LDS R100, [R67+-0x80] ;  /* 0xffff800043647984 */ /* 0x000e220000000800 */
[----:B------:R-:W-:Y:S02]  /*14b0*/  UIADD3.X UR4, UPT, UPT, UR4, -0x1, URZ, UP0, !UPT ;  /* 0xffffffff04047890 */ /* 0x000fe400087fe4ff */
[----:B------:R-:W-:Y:S01]  /*14c0*/  UISETP.NE.U32.AND UP0, UPT, UR10, URZ, UPT ;  /* 0x000000ff0a00728c */ /* 0x000fe2000bf05070 */
[----:B-1----:R-:W1:Y:S03]  /*14d0*/  LDS R102, [R67+-0x60] ;  /* 0xffffa00043667984 */ /* 0x002e660000000800 */
[----:B------:R-:W-:Y:S01]  /*14e0*/  UISETP.NE.AND.EX UP0, UPT, UR4, URZ, UPT, UP0 ;  /* 0x000000ff0400728c */ /* 0x000fe2000bf05300 */
[----:B------:R-:W2:Y:S04]  /*14f0*/  LDS R109, [R67+-0x40] ;  /* 0xffffc000436d7984 */ /* 0x000ea80000000800 */
[----:B------:R-:W3:Y:S04]  /*1500*/  LDS R104, [R67+-0x20] ;  /* 0xffffe00043687984 */ /* 0x000ee80000000800 */
[----:B------:R-:W4:Y:S04]  /*1510*/  LDS R111, [R67] ;  /* 0x00000000436f7984 */ /* 0x000f280000000800 */
[----:B------:R-:W5:Y:S04]  /*1520*/  LDS R106, [R67+0x20] ;  /* 0x00002000436a7984 */ /* 0x000f680000000800 */
[----:B------:R-:W5:Y:S04]  /*1530*/  LDS R113, [R67+0x40] ;  /* 0x0000400043717984 */ /* 0x000f680000000800 */
[----:B------:R0:W5:Y:S04]  /*1540*/  LDS R108, [R67+0x60] ;  /* 0x00006000436c7984 */ /* 0x0001680000000800 */
[----:B------:R-:W5:Y:S04]  /*1550*/  LDS R71, [R68+-0x60] ;  /* 0xffffa00044477984 */ /* 0x000f680000000800 */
[----:B------:R-:W5:Y:S01]  /*1560*/  LDS R101, [R68+-0x40] ;  /* 0xffffc00044657984 */ /* 0x000f620000000800 */
[----:B0-----:R-:W-:-:S03]  /*1570*/  VIADD R67, R67, 0x100 ;  /* 0x0000010043437836 */ /* 0x001fc60000000000 */
[----:B------:R-:W0:Y:S01]  /*1580*/  LDS R103, [R68+-0x20] ;  /* 0xffffe00044677984 */ /* 0x000e220000000800 */
[----:B------:R-:W-:-:S03]  /*1590*/  FFMA R18, R69, R100, R18 ;  /* 0x0000006445127223 */ /* 0x000fc60000000012 */
[----:B------:R-:W0:Y:S01]  /*15a0*/  LDS R105, [R68] ;  /* 0x0000000044697984 */ /* 0x000e220000000800 */
[----:B-1----:R-:W-:-:S03]  /*15b0*/  FFMA R19, R69, R102, R19 ;  /* 0x0000006645137223 */ /* 0x002fc60000000013 */
[----:B------:R-:W1:Y:S01]  /*15c0*/  LDS R107, [R68+0x20] ;  /* 0x00002000446b7984 */ /* 0x000e620000000800 */
[----:B--2---:R-:W-:-:S03]  /*15d0*/  FFMA R20, R69, R109, R20 ;  /* 0x0000006d45147223 */ /* 0x004fc60000000014 */
[----:B------:R-:W2:Y:S01]  /*15e0*/  LDS R66, [R68+0x40] ;  /* 0x0000400044427984 */ /* 0x000ea20000000800 */
[----:B---3--:R-:W-:-:S03]  /*15f0*/  FFMA R21, R69, R104, R21 ;  /* 0x0000006845157223 */ /* 0x008fc60000000015 */
[----:B------:R3:W2:Y:S01]  /*1600*/  LDS R70, [R68+0x60] ;  /* 0x0000600044467984 */ /* 0x0006a20000000800 */
[C---:B----4-:R-:W-:Y:S01]  /*1610*/  FFMA R22, R69.reuse, R111, R22 ;  /* 0x0000006f45167223 */ /* 0x050fe20000000016 */
[C---:B-----5:R-:W-:Y:S01]  /*1620*/  FFMA R23, R69.reuse, R106, R23 ;  /* 0x0000006a45177223 */ /* 0x060fe20000000017 */
[C---:B------:R-:W-:Y:S01]  /*1630*/  FFMA R24, R69.reuse, R113, R24 ;  /* 0x0000007145187223 */ /* 0x040fe20000000018 */
[----:B---3--:R-:W-:Y:S02]  /*1640*/  VIADD R68, R68, 0x100 ;  /* 0x0000010044447836 */ /* 0x008fe40000000000 */
[----:B------:R-:W-:Y:S01]  /*1650*/  FFMA R25, R69, R108, R25 ;  /* 0x0000006c45197223 */ /* 0x000fe20000000019 */
[C---:B------:R-:W-:Y:S01]  /*1660*/  FFMA R26, R71.reuse, R100, R26 ;  /* 0x00000064471a7223 */ /* 0x040fe2000000001a */
[C---:B------:R-:W-:Y:S01]  /*1670*/  FFMA R27, R71.reuse, R102, R27 ;  /* 0x00000066471b7223 */ /* 0x040fe2000000001b */
[C---:B------:R-:W-:Y:S01]  /*1680*/  FFMA R28, R71.reuse, R109, R28 ;  /* 0x0000006d471c7223 */ /* 0x040fe2000000001c */
[C---:B------:R-:W-:Y:S01]  /*1690*/  FFMA R29, R71.reuse, R104, R29 ;  /* 0x00000068471d7223 */ /* 0x040fe2000000001d */
[C---:B------:R-:W-:Y:S01]  /*16a0*/  FFMA R30, R71.reuse, R111, R30 ;  /* 0x0000006f471e7223 */ /* 0x040fe2000000001e */
[C---:B------:R-:W-:Y:S01]  /*16b0*/  FFMA R31, R71.reuse, R106, R31 ;  /* 0x0000006a471f7223 */ /* 0x040fe2000000001f */
[C---:B------:R-:W-:Y:S01]  /*16c0*/  FFMA R32, R71.reuse, R113, R32 ;  /* 0x0000007147207223 */ /* 0x040fe20000000020 */
        /* <DEDUP_REMOVED lines=9> */
[C---:B0-----:R-:W-:Y:S01]  /*1760*/  FFMA R42, R103.reuse, R100, R42 ;  /* 0x00000064672a7223 */ /* 0x041fe2000000002a */
        /* <DEDUP_REMOVED lines=15> */
[C---:B-1----:R-:W-:Y:S01]  /*1860*/  FFMA R74, R107.reuse, R100, R74 ;  /* 0x000000646b4a7223 */ /* 0x042fe2000000004a */
[C---:B------:R-:W-:Y:S01]  /*1870*/  FFMA R75, R107.reuse, R102, R75 ;  /* 0x000000666b4b7223 */ /* 0x040fe2000000004b */
[C---:B------:R-:W-:Y:S01]  /*1880*/  FFMA R76, R107.reuse, R109, R76 ;  /* 0x0000006d6b4c7223 */ /* 0x040fe2000000004c */
[C---:B------:R-:W-:Y:S01]  /*1890*/  FFMA R77, R107.reuse, R104, R77 ;  /* 0x000000686b4d7223 */ /* 0x040fe2000000004d */
[C---:B------:R-:W-:Y:S01]  /*18a0*/  FFMA R78, R107.reuse, R111, R78 ;  /* 0x0000006f6b4e7223 */ /* 0x040fe2000000004e */
[C---:B------:R-:W-:Y:S01]  /*18b0*/  FFMA R79, R107.reuse, R106, R79 ;  /* 0x0000006a6b4f7223 */ /* 0x040fe2000000004f */
[C---:B------:R-:W-:Y:S01]  /*18c0*/  FFMA R80, R107.reuse, R113, R80 ;  /* 0x000000716b507223 */ /* 0x040fe20000000050 */
[----:B------:R-:W-:Y:S01]  /*18d0*/  FFMA R81, R107, R108, R81 ;  /* 0x0000006c6b517223 */ /* 0x000fe20000000051 */
[C---:B--2---:R-:W-:Y:S01]  /*18e0*/  FFMA R17, R66.reuse, R100, R17 ;  /* 0x0000006442117223 */ /* 0x044fe20000000011 */
        /* <DEDUP_REMOVED lines=15> */
[----:B------:R-:W-:Y:S06]  /*19e0*/  BRA.U UP0, `(.L_x_1) ;  /* 0xfffffff900a47547 */ /* 0x000fec000b83ffff */
[----:B------:R-:W-:Y:S01]  /*19f0*/  UIADD3 UR5, UP0, UPT, UR5, 0x8, URZ ;  /* 0x0000000805057890 */ /* 0x000fe2000ff1e0ff */
[----:B------:R-:W-:Y:S03]  /*1a00*/  BAR.SYNC.DEFER_BLOCKING 0x0 ;  /* 0x0000000000007b1d */ /* 0x000fe60000010000 */
[----:B------:R-:W-:Y:S02]  /*1a10*/  UIADD3.X UR6, UPT, UPT, URZ, UR6, URZ, UP0, !UPT ;  /* 0x00000006ff067290 */ /* 0x000fe400087fe4ff */
[----:B------:R-:W-:-:S04]  /*1a20*/  ISETP.LE.U32.AND P0, PT, R64, UR5, PT ;  /* 0x0000000540007c0c */ /* 0x000fc8000bf03070 */
[----:B------:R-:W-:-:S05]  /*1a30*/  IMAD.U32 R64, RZ, RZ, UR6 ;  /* 0x00000006ff407e24 */ /* 0x000fca000f8e00ff */
[----:B------:R-:W-:-:S13]  /*1a40*/  ISETP.GE.U32.AND.EX P0, PT, R64, R65, PT, P0 ;  /* 0x000000414000720c */ /* 0x000fda0003f06100 */
[----:B------:R-:W-:Y:S05]  /*1a50*/  @!P0 BRA `(.L_x_2) ;  /* 0xffffffe800e08947 */ /* 0x000fea000383ffff */
.L_x_0:
[----:B------:R-:W1:Y:S01]  /*1a60*/  S2R R58, SR_TID.X ;  /* 0x00000000003a7919 */ /* 0x000e620000002100 */
[----:B------:R-:W2:Y:S01]  /*1a70*/  LDC.64 R56, c[0x0][0x3a8] ;  /* 0x0000ea00ff387b82 */ /* 0x000ea20000000a00 */
[----:B------:R-:W-:Y:S01]  /*1a80*/  IMAD.MOV.U32 R59, RZ, RZ, RZ ;  /* 0x000000ffff3b7224 */ /* 0x000fe200078e00ff */
[----:B------:R-:W-:Y:S01]  /*1a90*/  IADD3 R65, P0, PT, R0, UR7, RZ ;  /* 0x0000000700417c10 */ /* 0x000fe2000ff1e0ff */
[----:B------:R-:W3:Y:S01]  /*1aa0*/  LDCU.128 UR12, c[0x0][0x390] ;  /* 0x00007200ff0c77ac */ /* 0x000ee20008000c00 */
[----:B------:R-:W-:-:S03]  /*1ab0*/  LOP3.LUT R69, R69, 0xfffffffd, RZ, 0xc0, !PT ;  /* 0xfffffffd45457812 */ /* 0x000fc600078ec0ff */
[----:B------:R-:W-:Y:S01]  /*1ac0*/  IMAD.X R63, RZ, RZ, RZ, P0 ;  /* 0x000000ffff3f7224 */ /* 0x000fe200000e06ff */
[----:B---3--:R-:W-:-:S03]  /*1ad0*/  ISETP.LT.U32.AND P3, PT, R65, UR14, PT ;  /* 0x0000000e41007c0c */ /* 0x008fc6000bf61070 */
[----:B--2---:R-:W-:Y:S01]  /*1ae0*/  IMAD R0, R63, R56, RZ ;  /* 0x000000383f007224 */ /* 0x004fe200078e02ff */
[----:B-1----:R-:W-:-:S05]  /*1af0*/  LOP3.LUT R58, R58, 0x7, RZ, 0xc0, !PT ;  /* 0x000000073a3a7812 */ /* 0x002fca00078ec0ff */
[----:B------:R-:W-:-:S03]  /*1b00*/  IMAD.WIDE.U32 R82, R82, 0x40, R58 ;  /* 0x0000004052527825 */ /* 0x000fc600078e003a */
[C---:B------:R-:W-:Y:S01]  /*1b10*/  IADD3 R67, P0, PT, R82.reuse, 0x8, RZ ;  /* 0x0000000852437810 */ /* 0x040fe20007f1e0ff */
[-C--:B------:R-:W-:Y:S01]  /*1b20*/  IMAD.WIDE.U32 R58, R65, R56.reuse, R82 ;  /* 0x00000038413a7225 */ /* 0x080fe200078e0052 */
[CC--:B------:R-:W-:Y:S02]  /*1b30*/  ISETP.GE.U32.AND P2, PT, R82.reuse, R56.reuse, PT ;  /* 0x000000385200720c */ /* 0x0c0fe40003f46070 */
[-C--:B------:R-:W-:Y:S01]  /*1b40*/  ISETP.GE.U32.AND P5, PT, R67, R56.reuse, PT ;  /* 0x000000384300720c */ /* 0x080fe20003fa6070 */
[----:B------:R-:W-:Y:S01]  /*1b50*/  IMAD.X R84, RZ, RZ, R83, P0 ;  /* 0x000000ffff547224 */ /* 0x000fe200000e0653 */
[----:B------:R-:W-:Y:S01]  /*1b60*/  IADD3 R61, P1, PT, R82, 0x10, RZ ;  /* 0x00000010523d7810 */ /* 0x000fe20007f3e0ff */
[-C--:B------:R-:W-:Y:S01]  /*1b70*/  IMAD R67, R65, R57.reuse, R0 ;  /* 0x0000003941437224 */ /* 0x080fe200078e0200 */
[----:B------:R-:W-:Y:S02]  /*1b80*/  ISETP.GE.U32.AND.EX P2, PT, R83, R57, PT, P2 ;  /* 0x000000395300720c */ /* 0x000fe40003f46120 */
[----:B------:R-:W-:Y:S01]  /*1b90*/  ISETP.GE.U32.AND P4, PT, R61, R56, PT ;  /* 0x000000383d00720c */ /* 0x000fe20003f86070 */
[----:B------:R-:W-:Y:S01]  /*1ba0*/  IMAD.IADD R59, R59, 0x1, R67 ;  /* 0x000000013b3b7824 */ /* 0x000fe200078e0243 */
[----:B------:R-:W-:Y:S01]  /*1bb0*/  ISETP.LT.U32.AND.EX P2, PT, R63, UR15, !P2, P3 ;  /* 0x0000000f3f007c0c */ /* 0x000fe2000d741130 */
[----:B------:R-:W-:Y:S01]  /*1bc0*/  IMAD.X R70, RZ, RZ, R83, P1 ;  /* 0x000000ffff467224 */ /* 0x000fe200008e0653 */
[----:B------:R-:W-:-:S02]  /*1bd0*/  ISETP.GE.U32.AND P0, PT, R65, UR14, PT ;  /* 0x0000000e41007c0c */ /* 0x000fc4000bf06070 */
[----:B------:R-:W-:Y:S02]  /*1be0*/  LEA R60, P3, R58, UR12, 0x2 ;  /* 0x0000000c3a3c7c11 */ /* 0x000fe4000f8610ff */
[----:B------:R-:W-:Y:S02]  /*1bf0*/  @P5 LOP3.LUT R69, R69, 0x2, RZ, 0xfc, !PT ;  /* 0x0000000245455812 */ /* 0x000fe400078efcff */
[----:B------:R-:W-:Y:S02]  /*1c00*/  ISETP.GE.U32.AND.EX P5, PT, R84, R57, PT, P5 ;  /* 0x000000395400720c */ /* 0x000fe40003fa6150 */
[----:B------:R-:W-:Y:S02]  /*1c10*/  LOP3.LUT R69, R69, 0xfffffffb, RZ, 0xc0, !PT ;  /* 0xfffffffb45457812 */ /* 0x000fe400078ec0ff */
[----:B------:R-:W-:Y:S02]  /*1c20*/  ISETP.GE.U32.OR.EX P1, PT, R63, UR15, P5, P0 ;  /* 0x0000000f3f007c0c */ /* 0x000fe4000af26500 */
[----:B------:R-:W-:-:S02]  /*1c30*/  LEA.HI.X R61, R58, UR13, R59, 0x2, P3 ;  /* 0x0000000d3a3d7c11 */ /* 0x000fc400098f143b */
[----:B------:R-:W-:Y:S02]  /*1c40*/  @P4 LOP3.LUT R69, R69, 0x4, RZ, 0xfc, !PT ;  /* 0x0000000445454812 */ /* 0x000fe400078efcff */
[----:B------:R-:W-:Y:S01]  /*1c50*/  ISETP.GE.U32.AND.EX P4, PT, R70, R57, PT, P4 ;  /* 0x000000394600720c */ /* 0x000fe20003f86140 */
[----:B0-----:R-:W-:Y:S01]  /*1c60*/  @P2 STG.E desc[UR8][R60.64], R18 ;  /* 0x000000123c002986 */ /* 0x001fe2000c101908 */
[----:B------:R-:W-:Y:S02]  /*1c70*/  LOP3.LUT R69, R69, 0xfffffbff, RZ, 0xc0, !PT ;  /* 0xfffffbff45457812 */ /* 0x000fe400078ec0ff */
[----:B------:R-:W-:Y:S02]  /*1c80*/  ISETP.GE.U32.OR.EX P2, PT, R63, UR15, P4, P0 ;  /* 0x0000000f3f007c0c */ /* 0x000fe4000a746500 */
[----:B------:R-:W-:Y:S01]  /*1c90*/  @P5 LOP3.LUT R69, R69, 0x400, RZ, 0xfc, !PT ;  /* 0x0000040045455812 */ /* 0x000fe200078efcff */
[----:B------:R0:W-:Y:S01]  /*1ca0*/  @!P1 STG.E desc[UR8][R60.64+0x20], R19 ;  /* 0x000020133c009986 */ /* 0x0001e2000c101908 */
[----:B------:R-:W-:-:S02]  /*1cb0*/  IADD3 R59, P1, PT, R82, 0x18, RZ ;  /* 0x00000018523b7810 */ /* 0x000fc40007f3e0ff */
[----:B------:R-:W-:Y:S02]  /*1cc0*/  LOP3.LUT R69, R69, 0xfffff7ff, RZ, 0xc0, !PT ;  /* 0xfffff7ff45457812 */ /* 0x000fe400078ec0ff */
[----:B------:R-:W-:Y:S01]  /*1cd0*/  ISETP.GE.U32.AND P3, PT, R59, R56, PT ;  /* 0x000000383b00720c */ /* 0x000fe20003f66070 */
[----:B------:R-:W-:Y:S01]  /*1ce0*/  IMAD.X R68, RZ, RZ, R83, P1 ;  /* 0x000000ffff447224 */ /* 0x000fe200008e0653 */
[----:B------:R-:W-:Y:S02]  /*1cf0*/  @P4 LOP3.LUT R69, R69, 0x800, RZ, 0xfc, !PT ;  /* 0x0000080045454812 */ /* 0x000fe400078efcff */
[----:B------:R-:W-:Y:S01]  /*1d00*/  SHF.L.U64.HI R0, R56, 0x4, R57 ;  /* 0x0000000438007819 */ /* 0x000fe20000010239 */
[----:B------:R1:W-:Y:S01]  /*1d10*/  @!P2 STG.E desc[UR8][R60.64+0x40], R20 ;  /* 0x000040143c00a986 */ /* 0x0003e2000c101908 */
[----:B------:R-:W-:Y:S02]  /*1d20*/  ISETP.GE.U32.AND.EX P2, PT, R68, R57, PT, P3 ;  /* 0x000000394400720c */ /* 0x000fe40003f46130 */
[----:B------:R-:W-:-:S02]  /*1d30*/  LOP3.LUT R69, R69, 0xfffffff7, RZ, 0xc0, !PT ;  /* 0xfffffff745457812 */ /* 0x000fc400078ec0ff */
[C---:B------:R-:W-:Y:S02]  /*1d40*/  ISETP.GE.U32.OR.EX P1, PT, R63.reuse, UR15, P2, P0 ;  /* 0x0000000f3f007c0c */ /* 0x040fe40009726500 */
[----:B------:R-:W-:Y:S02]  /*1d50*/  ISETP.GE.U32.AND.EX P0, PT, R63, UR15, PT, P0 ;  /* 0x0000000f3f007c0c */ /* 0x000fe4000bf06100 */
[----:B------:R-:W-:-:S04]  /*1d60*/  @P3 LOP3.LUT R69, R69, 0x8, RZ, 0xfc, !PT ;  /* 0x0000000845453812 */ /* 0x000fc800078efcff */
[----:B------:R-:W-:-:S04]  /*1d70*/  LOP3.LUT R69, R69, 0xffffff7f, RZ, 0xc0, !PT ;  /* 0xffffff7f45457812 */ /* 0x000fc800078ec0ff */
[----:B------:R-:W-:Y:S01]  /*1d80*/  @P2 LOP3.LUT R69, R69, 0x80, RZ, 0xfc, !PT ;  /* 0x0000008045452812 */ /* 0x000fe200078efcff */
[----:B------:R2:W-:Y:S01]  /*1d90*/  @!P1 STG.E desc[UR8][R60.64+0x60], R21 ;  /* 0x000060153c009986 */ /* 0x0005e2000c101908 */
[----:B------:R-:W-:Y:S02]  /*1da0*/  IADD3 R59, P1, PT, R82, 0x20, RZ ;  /* 0x00000020523b7810 */ /* 0x000fe40007f3e0ff */
[----:B------:R-:W-:Y:S02]  /*1db0*/  LOP3.LUT R69, R69, 0xffffffbf, RZ, 0xc0, !PT ;  /* 0xffffffbf45457812 */ /* 0x000fe400078ec0ff */
[----:B------:R-:W-:Y:S01]  /*1dc0*/  ISETP.GE.U32.AND P2, PT, R59, R56, PT ;  /* 0x000000383b00720c */ /* 0x000fe20003f46070 */
[----:B------:R-:W-:-:S05]  /*1dd0*/  IMAD.X R66, RZ, RZ, R83, P1 ;  /* 0x000000ffff427224 */ /* 0x000fca00008e0653 */
[----:B------:R-:W-:-:S07]  /*1de0*/  ISETP.GE.U32.OR.EX P1, PT, R66, R57, P0, P2 ;  /* 0x000000394200720c */ /* 0x000fce0000726520 */
[----:B------:R-:W-:Y:S02]  /*1df0*/  @P2 LOP3.LUT R69, R69, 0x40, RZ, 0xfc, !PT ;  /* 0x0000004045452812 */ /* 0x000fe400078efcff */
[----:B------:R-:W-:Y:S02]  /*1e00*/  ISETP.GE.U32.AND.EX P2, PT, R66, R57, PT, P2 ;  /* 0x000000394200720c */ /* 0x000fe40003f46120 */
[----:B------:R-:W-:Y:S02]  /*1e10*/  LOP3.LUT R69, R69, 0xfffffdff, RZ, 0xc0, !PT ;  /* 0xfffffdff45457812 */ /* 0x000fe400078ec0ff */
[----:B------:R3:W-:Y:S01]  /*1e20*/  @!P1 STG.E desc[UR8][R60.64+0x80], R22 ;  /* 0x000080163c009986 */ /* 0x0007e2000c101908 */
[----:B0-----:R-:W-:Y:S02]  /*1e30*/  IADD3 R19, P1, PT, R82, 0x28, RZ ;  /* 0x0000002852137810 */ /* 0x001fe40007f3e0ff */
[----:B------:R-:W-:Y:S02]  /*1e40*/  P2R R59, PR, RZ, 0x4 ;  /* 0x00000004ff3b7803 */ /* 0x000fe40000000000 */
[----:B------:R-:W-:Y:S01]  /*1e50*/  ISETP.GE.U32.AND P6, PT, R19, R56, PT ;  /* 0x000000381300720c */ /* 0x000fe20003fc6070 */
[----:B------:R-:W-:-:S05]  /*1e60*/  IMAD.X R64, RZ, RZ, R83, P1 ;  /* 0x000000ffff407224 */ /* 0x000fca00008e0653 */
[----:B------:R-:W-:-:S07]  /*1e70*/  ISETP.GE.U32.OR.EX P1, PT, R64, R57, P0, P6 ;  /* 0x000000394000720c */ /* 0x000fce0000726560 */
[----:B------:R-:W-:-:S04]  /*1e80*/  @P6 LOP3.LUT R69, R69, 0x200, RZ, 0xfc, !PT ;  /* 0x0000020045456812 */ /* 0x000fc800078efcff */
[----:B------:R-:W-:Y:S02]  /*1e90*/  LOP3.LUT R69, R69, 0xfffffeff, RZ, 0xc0, !PT ;  /* 0xfffffeff45457812 */ /* 0x000fe400078ec0ff */
[----:B------:R0:W-:Y:S01]  /*1ea0*/  @!P1 STG.E desc[UR8][R60.64+0xa0], R23 ;  /* 0x0000a0173c009986 */ /* 0x0001e2000c101908 */
[----:B------:R-:W-:-:S04]  /*1eb0*/  IADD3 R19, P1, PT, R82, 0x30, RZ ;  /* 0x0000003052137810 */ /* 0x000fc80007f3e0ff */
[----:B------:R-:W-:Y:S01]  /*1ec0*/  ISETP.GE.U32.AND P4, PT, R19, R56, PT ;  /* 0x000000381300720c */ /* 0x000fe20003f86070 */
[----:B------:R-:W-:-:S05]  /*1ed0*/  IMAD.X R62, RZ, RZ, R83, P1 ;  /* 0x000000ffff3e7224 */ /* 0x000fca00008e0653 */
[----:B------:R-:W-:-:S07]  /*1ee0*/  ISETP.GE.U32.OR.EX P1, PT, R62, R57, P0, P4 ;  /* 0x000000393e00720c */ /* 0x000fce0000726540 */
[----:B------:R-:W-:-:S06]  /*1ef0*/  @P4 LOP3.LUT R69, R69, 0x100, RZ, 0xfc, !PT ;  /* 0x0000010045454812 */ /* 0x000fcc00078efcff */
[----:B------:R4:W-:Y:S01]  /*1f00*/  @!P1 STG.E desc[UR8][R60.64+0xc0], R24 ;  /* 0x0000c0183c009986 */ /* 0x0009e2000c101908 */
[----:B------:R-:W-:-:S04]  /*1f10*/  IADD3 R19, P1, PT, R82, 0x38, RZ ;  /* 0x0000003852137810 */ /* 0x000fc80007f3e0ff */
[----:B------:R-:W-:Y:S01]  /*1f20*/  ISETP.GE.U32.AND P5, PT, R19, R56, PT ;  /* 0x000000381300720c */ /* 0x000fe20003fa6070 */
[----:B------:R-:W-:Y:S01]  /*1f30*/  IMAD.X R58, RZ, RZ, R83, P1 ;  /* 0x000000ffff3a7224 */ /* 0x000fe200008e0653 */
[----:B------:R-:W-:Y:S01]  /*1f40*/  LOP3.LUT P1, RZ, R69, 0x80, RZ, 0xc0, !PT ;  /* 0x0000008045ff7812 */ /* 0x000fe2000782c0ff */
[----:B------:R-:W-:-:S03]  /*1f50*/  IMAD.SHL.U32 R19, R56, 0x10, RZ ;  /* 0x0000001038137824 */ /* 0x000fc600078e00ff */
[----:B------:R-:W-:-:S13]  /*1f60*/  ISETP.GE.U32.OR.EX P0, PT, R58, R57, P0, P5 ;  /* 0x000000393a00720c */ /* 0x000fda0000706550 */
[----:B------:R-:W-:Y:S01]  /*1f70*/  @!P0 STG.E desc[UR8][R60.64+0xe0], R25 ;  /* 0x0000e0193c008986 */ /* 0x000fe2000c101908 */
[----:B-1----:R-:W-:-:S04]  /*1f80*/  LEA R20, P0, R56, R60, 0x7 ;  /* 0x0000003c38147211 */ /* 0x002fc800078038ff */
[----:B--2---:R-:W-:Y:S02]  /*1f90*/  LEA.HI.X R21, R56, R61, R57, 0x7, P0 ;  /* 0x0000003d38157211 */ /* 0x004fe400000f3c39 */
[----:B------:R-:W-:-:S04]  /*1fa0*/  LEA R18, P0, R19, R20, 0x2 ;  /* 0x0000001413127211 */ /* 0x000fc800078010ff */
[----:B------:R-:W-:Y:S02]  /*1fb0*/  LEA.HI.X R19, R19, R21, R0, 0x2, P0 ;  /* 0x0000001513137211 */ /* 0x000fe400000f1400 */
[----:B---3--:R-:W-:-:S04]  /*1fc0*/  LEA R22, P0, R56, R60, 0x5 ;  /* 0x0000003c38167211 */ /* 0x008fc800078028ff */
[----:B0-----:R-:W-:Y:S02]  /*1fd0*/  LEA.HI.X R23, R56, R61, R57, 0x5, P0 ;  /* 0x0000003d38177211 */ /* 0x001fe400000f2c39 */
[----:B------:R-:W-:-:S04]  /*1fe0*/  IADD3 R0, P0, PT, R65, 0x8, RZ ;  /* 0x0000000841007810 */ /* 0x000fc80007f1e0ff */
[----:B------:R-:W-:Y:S01]  /*1ff0*/  ISETP.GE.U32.AND P3, PT, R0, UR14, PT ;  /* 0x0000000e00007c0c */ /* 0x000fe2000bf66070 */
[----:B----4-:R-:W-:Y:S01]  /*2000*/  IMAD.X R24, RZ, RZ, R63, P0 ;  /* 0x000000ffff187224 */ /* 0x010fe200000e063f */
[----:B------:R-:W-:-:S04]  /*2010*/  LOP3.LUT P0, RZ, R69, 0x400, RZ, 0xc0, !PT ;  /* 0x0000040045ff7812 */ /* 0x000fc8000780c0ff */
[----:B------:R-:W-:-:S13]  /*2020*/  ISETP.GE.U32.OR.EX P0, PT, R24, UR15, P0, P3 ;  /* 0x0000000f18007c0c */ /* 0x000fda0008706530 */
[----:B------:R-:W-:Y:S01]  /*2030*/  @!P0 STG.E desc[UR8][R22.64+0x20], R27 ;  /* 0x0000201b16008986 */ /* 0x000fe2000c101908 */
[----:B------:R-:W-:-:S04]  /*2040*/  LOP3.LUT P0, RZ, R69, 0x800, RZ, 0xc0, !PT ;  /* 0x0000080045ff7812 */ /* 0x000fc8000780c0ff */
[----:B------:R-:W-:-:S13]  /*2050*/  ISETP.GE.U32.OR.EX P0, PT, R24, UR15, P0, P3 ;  /* 0x0000000f18007c0c */ /* 0x000fda0008706530 */
[----:B------:R-:W-:Y:S01]  /*2060*/  @!P0 STG.E desc[UR8][R22.64+0x40], R28 ;  /* 0x0000401c16008986 */ /* 0x000fe2000c101908 */
[----:B------:R-:W-:Y:S02]  /*2070*/  ISETP.GE.U32.OR.EX P0, PT, R24, UR15, P1, P3 ;  /* 0x0000000f18007c0c */ /* 0x000fe40008f06530 */
[----:B------:R-:W-:-:S11]  /*2080*/  ISETP.GE.U32.AND.EX P1, PT, R64, R57, PT, P6 ;  /* 0x000000394000720c */ /* 0x000fd60003f26160 */
[----:B------:R0:W-:Y:S01]  /*2090*/  @!P0 STG.E desc[UR8][R22.64+0x60], R29 ;  /* 0x0000601d16008986 */ /* 0x0001e2000c101908 */
[----:B------:R-:W-:Y:S02]  /*20a0*/  ISETP.GE.U32.OR.EX P0, PT, R24, UR15, P2, P3 ;  /* 0x0000000f18007c0c */ /* 0x000fe40009706530 */
[----:B------:R-:W-:-:S04]  /*20b0*/  LOP3.LUT P2, RZ, R69, 0x2, RZ, 0xc0, !PT ;  /* 0x0000000245ff7812 */ /* 0x000fc8000784c0ff */
[----:B0-----:R-:W-:-:S07]  /*20c0*/  P2R R29, PR, RZ, 0x4 ;  /* 0x00000004ff1d7803 */ /* 0x001fce0000000000 */
[----:B------:R0:W-:Y:S01]  /*20d0*/  @!P0 STG.E desc[UR8][R22.64+0x80], R30 ;  /* 0x0000801e16008986 */ /* 0x0001e2000c101908 */
[----:B------:R-:W-:Y:S02]  /*20e0*/  ISETP.GE.U32.OR.EX P0, PT, R24, UR15, P1, P3 ;  /* 0x0000000f18007c0c */ /* 0x000fe40008f06530 */
[----:B------:R-:W-:-:S04]  /*20f0*/  LOP3.LUT P2, RZ, R69, 0x4, RZ, 0xc0, !PT ;  /* 0x0000000445ff7812 */ /* 0x000fc8000784c0ff */
[----:B------:R-:W-:-:S07]  /*2100*/  P2R R28, PR, RZ, 0x4 ;  /* 0x00000004ff1c7803 */ /* 0x000fce0000000000 */
[----:B------:R-:W-:Y:S01]  /*2110*/  @!P0 STG.E desc[UR8][R22.64+0xa0], R31 ;  /* 0x0000a01f16008986 */ /* 0x000fe2000c101908 */
[----:B------:R-:W-:-:S04]  /*2120*/  ISETP.GE.U32.AND.EX P0, PT, R62, R57, PT, P4 ;  /* 0x000000393e00720c */ /* 0x000fc80003f06140 */
[C---:B------:R-:W-:Y:S02]  /*2130*/  ISETP.GE.U32.OR.EX P4, PT, R24.reuse, UR15, P0, P3 ;  /* 0x0000000f18007c0c */ /* 0x040fe40008786530 */
[----:B------:R-:W-:-:S11]  /*2140*/  ISETP.GE.U32.AND.EX P3, PT, R24, UR15, PT, P3 ;  /* 0x0000000f18007c0c */ /* 0x000fd6000bf66130 */
[----:B------:R1:W-:Y:S01]  /*2150*/  @!P4 STG.E desc[UR8][R22.64+0xc0], R32 ;  /* 0x0000c0201600c986 */ /* 0x0003e2000c101908 */
[----:B------:R-:W-:-:S04]  /*2160*/  ISETP.GE.U32.AND P4, PT, R82, R56, PT ;  /* 0x000000385200720c */ /* 0x000fc80003f86070 */
[-C--:B------:R-:W-:Y:S02]  /*2170*/  ISETP.GE.U32.OR.EX P6, PT, R83, R57.reuse, P3, P4 ;  /* 0x000000395300720c */ /* 0x080fe40001fc6540 */
[CC--:B------:R-:W-:Y:S02]  /*2180*/  ISETP.GE.U32.OR.EX P3, PT, R58.reuse, R57.reuse, P3, P5 ;  /* 0x000000393a00720c */ /* 0x0c0fe40001f66550 */
[----:B0-----:R-:W-:Y:S02]  /*2190*/  P2R R30, PR, RZ, 0x10 ;  /* 0x00000010ff1e7803 */ /* 0x001fe40000000000 */
[----:B------:R-:W-:Y:S02]  /*21a0*/  ISETP.GE.U32.AND.EX P5, PT, R58, R57, PT, P5 ;  /* 0x000000393a00720c */ /* 0x000fe40003fa6150 */
[----:B-1----:R-:W-:Y:S02]  /*21b0*/  P2R R32, PR, RZ, 0x1 ;  /* 0x00000001ff207803 */ /* 0x002fe40000000000 */
[----:B------:R-:W-:-:S03]  /*21c0*/  P2R R31, PR, RZ, 0x20 ;  /* 0x00000020ff1f7803 */ /* 0x000fc60000000000 */
[----:B------:R-:W-:Y:S04]  /*21d0*/  @!P6 STG.E desc[UR8][R22.64], R26 ;  /* 0x0000001a1600e986 */ /* 0x000fe8000c101908 */
[----:B------:R0:W-:Y:S01]  /*21e0*/  @!P3 STG.E desc[UR8][R22.64+0xe0], R33 ;  /* 0x0000e0211600b986 */ /* 0x0001e2000c101908 */
[----:B------:R-:W-:-:S04]  /*21f0*/  LEA R24, P3, R56, R60, 0x6 ;  /* 0x0000003c38187211 */ /* 0x000fc800078630ff */
[----:B------:R-:W-:Y:S02]  /*2200*/  LEA.HI.X R25, R56, R61, R57, 0x6, P3 ;  /* 0x0000003d38197211 */ /* 0x000fe400018f3439 */
[----:B------:R-:W-:-:S05]  /*2210*/  IADD3 R0, P3, PT, R65, 0x10, RZ ;  /* 0x0000001041007810 */ /* 0x000fca0007f7e0ff */
[----:B------:R-:W-:Y:S01]  /*2220*/  IMAD.X R27, RZ, RZ, R63, P3 ;  /* 0x000000ffff1b7224 */ /* 0x000fe200018e063f */
[----:B------:R-:W-:Y:S01]  /*2230*/  ISETP.GE.U32.AND P3, PT, R0, UR14, PT ;  /* 0x0000000e00007c0c */ /* 0x000fe2000bf66070 */
[C---:B------:R-:W-:Y:S01]  /*2240*/  IMAD.SHL.U32 R0, R56.reuse, 0x8, RZ ;  /* 0x0000000838007824 */ /* 0x040fe200078e00ff */
[----:B0-----:R-:W-:Y:S02]  /*2250*/  SHF.L.U64.HI R23, R56, 0x3, R57 ;  /* 0x0000000338177819 */ /* 0x001fe40000010239 */
[----:B------:R-:W-:Y:S02]  /*2260*/  ISETP.GE.U32.AND.EX P6, PT, R27, UR15, PT, P3 ;  /* 0x0000000f1b007c0c */ /* 0x000fe4000bfc6130 */
[----:B------:R-:W-:Y:S02]  /*2270*/  P2R R33, PR, RZ, 0x2 ;  /* 0x00000002ff217803 */ /* 0x000fe40000000000 */
[----:B------:R-:W-:Y:S02]  /*2280*/  ISETP.GE.U32.OR.EX P2, PT, R83, R57, P6, P4 ;  /* 0x000000395300720c */ /* 0x000fe40003746540 */
[----:B------:R-:W-:-:S11]  /*2290*/  LOP3.LUT P4, RZ, R69, 0x8, RZ, 0xc0, !PT ;  /* 0x0000000845ff7812 */ /* 0x000fd6000788c0ff */
[----:B------:R0:W-:Y:S01]  /*22a0*/  @!P2 STG.E desc[UR8][R24.64], R34 ;  /* 0x000000221800a986 */ /* 0x0001e2000c101908 */
[----:B------:R-:W-:-:S04]  /*22b0*/  ISETP.NE.AND P2, PT, R28, RZ, PT ;  /* 0x000000ff1c00720c */ /* 0x000fc80003f45270 */
[----:B------:R-:W-:-:S13]  /*22c0*/  ISETP.GE.U32.OR.EX P2, PT, R70, R57, P6, P2 ;  /* 0x000000394600720c */ /* 0x000fda0003746520 */
[----:B------:R-:W-:Y:S01]  /*22d0*/  @!P2 STG.E desc[UR8][R24.64+0x40], R36 ;  /* 0x000040241800a986 */ /* 0x000fe2000c101908 */
[----:B------:R-:W-:Y:S02]  /*22e0*/  ISETP.NE.AND P2, PT, R29, RZ, PT ;  /* 0x000000ff1d00720c */ /* 0x000fe40003f45270 */
[----:B------:R-:W-:Y:S02]  /*22f0*/  SHF.L.U64.HI R29, R0, 0x2, R23 ;  /* 0x00000002001d7819 */ /* 0x000fe40000010217 */
[-C--:B------:R-:W-:Y:S02]  /*2300*/  ISETP.GE.U32.OR.EX P2, PT, R84, R57.reuse, P6, P2 ;  /* 0x000000395400720c */ /* 0x080fe40003746520 */
[----:B------:R-:W-:-:S11]  /*2310*/  ISETP.GE.U32.OR.EX P6, PT, R68, R57, P6, P4 ;  /* 0x000000394400720c */ /* 0x000fd600037c6540 */
[----:B------:R-:W-:Y:S01]  /*2320*/  @!P2 STG.E desc[UR8][R24.64+0x20], R35 ;  /* 0x000020231800a986 */ /* 0x000fe2000c101908 */
[----:B------:R-:W-:-:S03]  /*2330*/  ISETP.NE.AND P2, PT, R59, RZ, PT ;  /* 0x000000ff3b00720c */ /* 0x000fc60003f45270 */
[----:B------:R-:W-:Y:S01]  /*2340*/  @!P6 STG.E desc[UR8][R24.64+0x60], R37 ;  /* 0x000060251800e986 */ /* 0x000fe2000c101908 */
[----:B------:R-:W-:Y:S02]  /*2350*/  ISETP.GE.U32.OR.EX P6, PT, R27, UR15, P2, P3 ;  /* 0x0000000f1b007c0c */ /* 0x000fe400097c6530 */
[----:B0-----:R-:W-:Y:S02]  /*2360*/  P2R R34, PR, RZ, 0x4 ;  /* 0x00000004ff227803 */ /* 0x001fe40000000000 */
[----:B------:R-:W-:-:S09]  /*2370*/  LOP3.LUT P2, RZ, R69, 0x100, RZ, 0xc0, !PT ;  /* 0x0000010045ff7812 */ /* 0x000fd2000784c0ff */
[----:B------:R-:W-:Y:S01]  /*2380*/  @!P6 STG.E desc[UR8][R24.64+0x80], R38 ;  /* 0x000080261800e986 */ /* 0x000fe2000c101908 */
[----:B------:R-:W-:Y:S02]  /*2390*/  ISETP.GE.U32.OR.EX P6, PT, R27, UR15, P1, P3 ;  /* 0x0000000f1b007c0c */ /* 0x000fe40008fc6530 */
[----:B------:R-:W-:-:S11]  /*23a0*/  LOP3.LUT P1, RZ, R69, 0x200, RZ, 0xc0, !PT ;  /* 0x0000020045ff7812 */ /* 0x000fd6000782c0ff */
[----:B------:R-:W-:Y:S01]  /*23b0*/  @!P6 STG.E desc[UR8][R24.64+0xa0], R39 ;  /* 0x0000a0271800e986 */ /* 0x000fe2000c101908 */
[C---:B------:R-:W-:Y:S02]  /*23c0*/  ISETP.GE.U32.OR.EX P6, PT, R27.reuse, UR15, P0, P3 ;  /* 0x0000000f1b007c0c */ /* 0x040fe400087c6530 */
[----:B------:R-:W-:Y:S01]  /*23d0*/  ISETP.GE.U32.OR.EX P3, PT, R27, UR15, P5, P3 ;  /* 0x0000000f1b007c0c */ /* 0x000fe2000af66530 */
[----:B------:R-:W-:Y:S01]  /*23e0*/  IMAD.SHL.U32 R27, R0, 0x4, RZ ;  /* 0x00000004001b7824 */ /* 0x000fe200078e00ff */
[C---:B------:R-:W-:Y:S02]  /*23f0*/  LOP3.LUT P5, RZ, R69.reuse, 0x4, RZ, 0xc0, !PT ;  /* 0x0000000445ff7812 */ /* 0x040fe400078ac0ff */
[----:B------:R-:W-:-:S07]  /*2400*/  LOP3.LUT P0, RZ, R69, 0x40, RZ, 0xc0, !PT ;  /* 0x0000004045ff7812 */ /* 0x000fce000780c0ff */
[----:B------:R-:W-:Y:S04]  /*2410*/  @!P6 STG.E desc[UR8][R24.64+0xc0], R40 ;  /* 0x0000c0281800e986 */ /* 0x000fe8000c101908 */
[----:B------:R0:W-:Y:S01]  /*2420*/  @!P3 STG.E desc[UR8][R24.64+0xe0], R41 ;  /* 0x0000e0291800b986 */ /* 0x0001e2000c101908 */
[----:B------:R-:W-:-:S05]  /*2430*/  IADD3 R26, P3, PT, R65, 0x18, RZ ;  /* 0x00000018411a7810 */ /* 0x000fca0007f7e0ff */
[----:B------:R-:W-:Y:S01]  /*2440*/  IMAD.X R28, RZ, RZ, R63, P3 ;  /* 0x000000ffff1c7224 */ /* 0x000fe200018e063f */
[----:B------:R-:W-:-:S05]  /*2450*/  IADD3 R22, P3, PT, R27, R24, RZ ;  /* 0x000000181b167210 */ /* 0x000fca0007f7e0ff */
[----:B------:R-:W-:Y:S01]  /*2460*/  IMAD.X R23, R29, 0x1, R25, P3 ;  /* 0x000000011d177824 */ /* 0x000fe200018e0619 */
[----:B------:R-:W-:-:S04]  /*2470*/  ISETP.GE.U32.AND P3, PT, R26, UR14, PT ;  /* 0x0000000e1a007c0c */ /* 0x000fc8000bf66070 */
[----:B------:R-:W-:Y:S02]  /*2480*/  ISETP.GE.U32.AND.EX P6, PT, R28, UR15, PT, P3 ;  /* 0x0000000f1c007c0c */ /* 0x000fe4000bfc6130 */
[----:B------:R-:W-:Y:S02]  /*2490*/  P2R R0, PR, RZ, 0x8 ;  /* 0x00000008ff007803 */ /* 0x000fe40000000000 */
[----:B------:R-:W-:Y:S02]  /*24a0*/  LOP3.LUT P3, RZ, R69, 0x2, RZ, 0xc0, !PT ;  /* 0x0000000245ff7812 */ /* 0x000fe4000786c0ff */
[-C--:B------:R-:W-:Y:S02]  /*24b0*/  ISETP.GE.U32.OR.EX P4, PT, R68, R57.reuse, P6, P4 ;  /* 0x000000394400720c */ /* 0x080fe40003786540 */
[-C--:B------:R-:W-:Y:S02]  /*24c0*/  ISETP.GE.U32.OR.EX P3, PT, R84, R57.reuse, P6, P3 ;  /* 0x000000395400720c */ /* 0x080fe40003766530 */
[----:B------:R-:W-:-:S02]  /*24d0*/  ISETP.GE.U32.OR.EX P5, PT, R70, R57, P6, P5 ;  /* 0x000000394600720c */ /* 0x000fc400037a6550 */
[----:B------:R-:W-:Y:S02]  /*24e0*/  LOP3.LUT R69, R69, 0xfffffff7, RZ, 0xc0, !PT ;  /* 0xfffffff745457812 */ /* 0x000fe400078ec0ff */
[-C--:B------:R-:W-:Y:S02]  /*24f0*/  ISETP.GE.U32.OR.EX P0, PT, R66, R57.reuse, P6, P0 ;  /* 0x000000394200720c */ /* 0x080fe40003706500 */
[-C--:B------:R-:W-:Y:S02]  /*2500*/  ISETP.GE.U32.OR.EX P1, PT, R64, R57.reuse, P6, P1 ;  /* 0x000000394000720c */ /* 0x080fe40003726510 */
[----:B------:R-:W-:Y:S02]  /*2510*/  ISETP.GE.U32.OR.EX P2, PT, R62, R57, P6, P2 ;  /* 0x000000393e00720c */ /* 0x000fe40003746520 */
[----:B------:R-:W-:Y:S01]  /*2520*/  @P4 LOP3.LUT R69, R69, 0x8, RZ, 0xfc, !PT ;  /* 0x0000000845454812 */ /* 0x000fe200078efcff */
[----:B------:R-:W-:Y:S01]  /*2530*/  @!P3 STG.E desc[UR8][R22.64+0x20], R43 ;  /* 0x0000202b1600b986 */ /* 0x000fe2000c101908 */
[----:B------:R-:W-:-:S02]  /*2540*/  ISETP.NE.AND P4, PT, R30, RZ, PT ;  /* 0x000000ff1e00720c */ /* 0x000fc40003f85270 */
[----:B------:R-:W-:Y:S01]  /*2550*/  ISETP.NE.AND P3, PT, R0, RZ, PT ;  /* 0x000000ff0000720c */ /* 0x000fe20003f65270 */
[----:B------:R-:W-:Y:S01]  /*2560*/  @!P5 STG.E desc[UR8][R22.64+0x40], R44 ;  /* 0x0000402c1600d986 */ /* 0x000fe2000c101908 */
[-C--:B------:R-:W-:Y:S02]  /*2570*/  ISETP.GE.U32.OR.EX P6, PT, R83, R57.reuse, P6, P4 ;  /* 0x000000395300720c */ /* 0x080fe400037c6540 */
[----:B------:R-:W-:Y:S01]  /*2580*/  ISETP.NE.AND P5, PT, R31, RZ, PT ;  /* 0x000000ff1f00720c */ /* 0x000fe20003fa5270 */
[----:B------:R-:W-:Y:S01]  /*2590*/  @!P0 STG.E desc[UR8][R22.64+0x80], R46 ;  /* 0x0000802e16008986 */ /* 0x000fe2000c101908 */
[----:B------:R-:W-:Y:S02]  /*25a0*/  ISETP.GE.U32.AND.EX P4, PT, R83, R57, PT, P4 ;  /* 0x000000395300720c */ /* 0x000fe40003f86140 */
[----:B------:R-:W-:Y:S01]  /*25b0*/  ISETP.GE.U32.OR.EX P3, PT, R28, UR15, P5, P3 ;  /* 0x0000000f1c007c0c */ /* 0x000fe2000af66530 */
[----:B------:R-:W-:Y:S01]  /*25c0*/  @!P1 STG.E desc[UR8][R22.64+0xa0], R47 ;  /* 0x0000a02f16009986 */ /* 0x000fe2000c101908 */
[----:B------:R-:W-:-:S02]  /*25d0*/  ISETP.NE.AND P1, PT, R33, RZ, PT ;  /* 0x000000ff2100720c */ /* 0x000fc40003f25270 */
[----:B------:R-:W-:Y:S01]  /*25e0*/  ISETP.NE.AND P0, PT, R32, RZ, PT ;  /* 0x000000ff2000720c */ /* 0x000fe20003f05270 */
[----:B------:R-:W-:Y:S01]  /*25f0*/  @!P2 STG.E desc[UR8][R22.64+0xc0], R48 ;  /* 0x0000c0301600a986 */ /* 0x000fe2000c101908 */
[----:B------:R-:W-:-:S03]  /*2600*/  ISETP.NE.AND P2, PT, R34, RZ, PT ;  /* 0x000000ff2200720c */ /* 0x000fc60003f45270 */
[----:B------:R-:W-:Y:S01]  /*2610*/  @!P6 STG.E desc[UR8][R22.64], R42 ;  /* 0x0000002a1600e986 */ /* 0x000fe2000c101908 */
[----:B------:R-:W-:-:S03]  /*2620*/  LOP3.LUT P6, RZ, R69, 0x8, RZ, 0xc0, !PT ;  /* 0x0000000845ff7812 */ /* 0x000fc600078cc0ff */
[----:B------:R-:W-:Y:S01]  /*2630*/  @!P3 STG.E desc[UR8][R22.64+0xe0], R49 ;  /* 0x0000e0311600b986 */ /* 0x000fe2000c101908 */
[----:B------:R-:W-:-:S05]  /*2640*/  IADD3 R0, P3, PT, R65, 0x20, RZ ;  /* 0x0000002041007810 */ /* 0x000fca0007f7e0ff */
[----:B0-----:R-:W-:Y:S01]  /*2650*/  IMAD.X R24, RZ, RZ, R63, P3 ;  /* 0x000000ffff187224 */ /* 0x001fe200018e063f */
[----:B------:R-:W-:-:S03]  /*2660*/  ISETP.GE.U32.AND P3, PT, R0, UR14, PT ;  /* 0x0000000e00007c0c */ /* 0x000fc6000bf66070 */
[----:B------:R0:W-:Y:S01]  /*2670*/  @!P6 STG.E desc[UR8][R22.64+0x60], R45 ;  /* 0x0000602d1600e986 */ /* 0x0001e2000c101908 */
[----:B------:R-:W-:-:S13]  /*2680*/  ISETP.GE.U32.OR.EX P6, PT, R24, UR15, P4, P3 ;  /* 0x0000000f18007c0c */ /* 0x000fda000a7c6530 */
[----:B------:R-:W-:Y:S01]  /*2690*/  @!P6 STG.E desc[UR8][R20.64], R50 ;  /* 0x000000321400e986 */ /* 0x000fe2000c101908 */
[----:B------:R-:W-:-:S04]  /*26a0*/  LOP3.LUT P6, RZ, R69, 0x400, RZ, 0xc0, !PT ;  /* 0x0000040045ff7812 */ /* 0x000fc800078cc0ff */
        /* <DEDUP_REMOVED lines=8> */
[----:B------:R-:W-:-:S13]  /*2730*/  ISETP.GE.U32.OR.EX P6, PT, R24, UR15, P2, P3 ;  /* 0x0000000f18007c0c */ /* 0x000fda00097c6530 */
[----:B------:R-:W-:Y:S01]  /*2740*/  @!P6 STG.E desc[UR8][R20.64+0x80], R54 ;  /* 0x000080361400e986 */ /* 0x000fe2000c101908 */
[----:B------:R-:W-:-:S13]  /*2750*/  ISETP.GE.U32.OR.EX P6, PT, R24, UR15, P1, P3 ;  /* 0x0000000f18007c0c */ /* 0x000fda0008fc6530 */
[----:B------:R-:W-:Y:S01]  /*2760*/  @!P6 STG.E desc[UR8][R20.64+0xa0], R55 ;  /* 0x0000a0371400e986 */ /* 0x000fe2000c101908 */
[C---:B------:R-:W-:Y:S02]  /*2770*/  ISETP.GE.U32.OR.EX P6, PT, R24.reuse, UR15, P0, P3 ;  /* 0x0000000f18007c0c */ /* 0x040fe400087c6530 */
[----:B------:R-:W-:-:S11]  /*2780*/  ISETP.GE.U32.OR.EX P3, PT, R24, UR15, P5, P3 ;  /* 0x0000000f18007c0c */ /* 0x000fd6000af66530 */
[----:B------:R-:W-:Y:S04]  /*2790*/  @!P6 STG.E desc[UR8][R20.64+0xc0], R72 ;  /* 0x0000c0481400e986 */ /* 0x000fe8000c101908 */
[----:B------:R1:W-:Y:S01]  /*27a0*/  @!P3 STG.E desc[UR8][R20.64+0xe0], R73 ;  /* 0x0000e0491400b986 */ /* 0x0003e2000c101908 */
[----:B0-----:R-:W-:-:S05]  /*27b0*/  IADD3 R22, P3, PT, R27, R20, RZ ;  /* 0x000000141b167210 */ /* 0x001fca0007f7e0ff */
[----:B------:R-:W-:Y:S01]  /*27c0*/  IMAD.X R23, R29, 0x1, R21, P3 ;  /* 0x000000011d177824 */ /* 0x000fe200018e0615 */
[----:B------:R-:W-:-:S05]  /*27d0*/  IADD3 R0, P3, PT, R65, 0x28, RZ ;  /* 0x0000002841007810 */ /* 0x000fca0007f7e0ff */
[----:B------:R-:W-:Y:S01]  /*27e0*/  IMAD.X R24, RZ, RZ, R63, P3 ;  /* 0x000000ffff187224 */ /* 0x000fe200018e063f */
[----:B------:R-:W-:-:S04]  /*27f0*/  ISETP.GE.U32.AND P3, PT, R0, UR14, PT ;  /* 0x0000000e00007c0c */ /* 0x000fc8000bf66070 */
[----:B------:R-:W-:-:S13]  /*2800*/  ISETP.GE.U32.OR.EX P6, PT, R24, UR15, P4, P3 ;  /* 0x0000000f18007c0c */ /* 0x000fda000a7c6530 */
[----:B------:R0:W-:Y:S01]  /*2810*/  @!P6 STG.E desc[UR8][R22.64], R74 ;  /* 0x0000004a1600e986 */ /* 0x0001e2000c101908 */
[----:B------:R-:W-:-:S04]  /*2820*/  LOP3.LUT P6, RZ, R69, 0x400, RZ, 0xc0, !PT ;  /* 0x0000040045ff7812 */ /* 0x000fc800078cc0ff */
        /* <DEDUP_REMOVED lines=8> */
[----:B------:R-:W-:-:S13]  /*28b0*/  ISETP.GE.U32.OR.EX P6, PT, R24, UR15, P2, P3 ;  /* 0x0000000f18007c0c */ /* 0x000fda00097c6530 */
[----:B------:R0:W-:Y:S01]  /*28c0*/  @!P6 STG.E desc[UR8][R22.64+0x80], R78 ;  /* 0x0000804e1600e986 */ /* 0x0001e2000c101908 */
[----:B------:R-:W-:-:S13]  /*28d0*/  ISETP.GE.U32.OR.EX P6, PT, R24, UR15, P1, P3 ;  /* 0x0000000f18007c0c */ /* 0x000fda0008fc6530 */
[----:B------:R0:W-:Y:S01]  /*28e0*/  @!P6 STG.E desc[UR8][R22.64+0xa0], R79 ;  /* 0x0000a04f1600e986 */ /* 0x0001e2000c101908 */
[C---:B------:R-:W-:Y:S02]  /*28f0*/  ISETP.GE.U32.OR.EX P6, PT, R24.reuse, UR15, P0, P3 ;  /* 0x0000000f18007c0c */ /* 0x040fe400087c6530 */
[----:B------:R-:W-:-:S11]  /*2900*/  ISETP.GE.U32.OR.EX P3, PT, R24, UR15, P5, P3 ;  /* 0x0000000f18007c0c */ /* 0x000fd6000af66530 */
[----:B------:R0:W-:Y:S04]  /*2910*/  @!P6 STG.E desc[UR8][R22.64+0xc0], R80 ;  /* 0x0000c0501600e986 */ /* 0x0001e8000c101908 */
[----:B------:R0:W-:Y:S01]  /*2920*/  @!P3 STG.E desc[UR8][R22.64+0xe0], R81 ;  /* 0x0000e0511600b986 */ /* 0x0001e2000c101908 */
[----:B------:R-:W-:-:S05]  /*2930*/  IADD3 R0, P3, PT, R65, 0x30, RZ ;  /* 0x0000003041007810 */ /* 0x000fca0007f7e0ff */
[----:B------:R-:W-:Y:S01]  /*2940*/  IMAD.X R24, RZ, RZ, R63, P3 ;  /* 0x000000ffff187224 */ /* 0x000fe200018e063f */
[----:B-1----:R-:W-:-:S05]  /*2950*/  IADD3 R20, P3, PT, R27, R18, RZ ;  /* 0x000000121b147210 */ /* 0x002fca0007f7e0ff */
[----:B------:R-:W-:Y:S01]  /*2960*/  IMAD.X R21, R29, 0x1, R19, P3 ;  /* 0x000000011d157824 */ /* 0x000fe200018e0613 */
        /* <DEDUP_REMOVED lines=18> */
[----:B------:R0:W-:Y:S01]  /*2a90*/  @!P6 STG.E desc[UR8][R18.64+0xc0], R11 ;  /* 0x0000c00b1200e986 */ /* 0x0001e2000c101908 */
[----:B------:R-:W-:-:S03]  /*2aa0*/  LOP3.LUT P6, RZ, R69, 0x80, RZ, 0xc0, !PT ;  /* 0x0000008045ff7812 */ /* 0x000fc600078cc0ff */
[----:B------:R0:W-:Y:S01]  /*2ab0*/  @!P3 STG.E desc[UR8][R18.64+0xe0], R10 ;  /* 0x0000e00a1200b986 */ /* 0x0001e2000c101908 */
[----:B------:R-:W-:-:S05]  /*2ac0*/  IADD3 R65, P3, PT, R65, 0x38, RZ ;  /* 0x0000003841417810 */ /* 0x000fca0007f7e0ff */
[----:B------:R-:W-:Y:S01]  /*2ad0*/  IMAD.X R63, RZ, RZ, R63, P3 ;  /* 0x000000ffff3f7224 */ /* 0x000fe200018e063f */
[----:B------:R-:W-:-:S04]  /*2ae0*/  ISETP.GE.U32.AND P3, PT, R65, UR14, PT ;  /* 0x0000000e41007c0c */ /* 0x000fc8000bf66070 */
[C---:B------:R-:W-:Y:S02]  /*2af0*/  ISETP.GE.U32.OR.EX P4, PT, R63.reuse, UR15, P4, P3 ;  /* 0x0000000f3f007c0c */ /* 0x040fe4000a786530 */
[C---:B------:R-:W-:Y:S02]  /*2b00*/  ISETP.GE.U32.OR.EX P6, PT, R63.reuse, UR15, P6, P3 ;  /* 0x0000000f3f007c0c */ /* 0x040fe4000b7c6530 */
[C---:B------:R-:W-:Y:S02]  /*2b10*/  ISETP.GE.U32.OR.EX P2, PT, R63.reuse, UR15, P2, P3 ;  /* 0x0000000f3f007c0c */ /* 0x040fe40009746530 */
[C---:B------:R-:W-:Y:S02]  /*2b20*/  ISETP.GE.U32.OR.EX P1, PT, R63.reuse, UR15, P1, P3 ;  /* 0x0000000f3f007c0c */ /* 0x040fe40008f26530 */
[----:B------:R-:W-:-:S05]  /*2b30*/  ISETP.GE.U32.OR.EX P0, PT, R63, UR15, P0, P3 ;  /* 0x0000000f3f007c0c */ /* 0x000fca0008706530 */
[----:B------:R0:W-:Y:S01]  /*2b40*/  @!P4 STG.E desc[UR8][R20.64], R9 ;  /* 0x000000091400c986 */ /* 0x0001e2000c101908 */
[----:B------:R-:W-:-:S03]  /*2b50*/  LOP3.LUT P4, RZ, R69, 0x400, RZ, 0xc0, !PT ;  /* 0x0000040045ff7812 */ /* 0x000fc6000788c0ff */
[----:B------:R0:W-:Y:S01]  /*2b60*/  @!P6 STG.E desc[UR8][R20.64+0x60], R6 ;  /* 0x000060061400e986 */ /* 0x0001e2000c101908 */
[----:B------:R-:W-:-:S03]  /*2b70*/  ISETP.GE.U32.OR.EX P4, PT, R63, UR15, P4, P3 ;  /* 0x0000000f3f007c0c */ /* 0x000fc6000a786530 */
[----:B------:R0:W-:Y:S04]  /*2b80*/  @!P2 STG.E desc[UR8][R20.64+0x80], R5 ;  /* 0x000080051400a986 */ /* 0x0001e8000c101908 */
[----:B------:R0:W-:Y:S04]  /*2b90*/  @!P1 STG.E desc[UR8][R20.64+0xa0], R4 ;  /* 0x0000a00414009986 */ /* 0x0001e8000c101908 */
[----:B------:R0:W-:Y:S04]  /*2ba0*/  @!P0 STG.E desc[UR8][R20.64+0xc0], R3 ;  /* 0x0000c00314008986 */ /* 0x0001e8000c101908 */
[----:B------:R0:W-:Y:S01]  /*2bb0*/  @!P4 STG.E desc[UR8][R20.64+0x20], R8 ;  /* 0x000020081400c986 */ /* 0x0001e2000c101908 */
[----:B------:R-:W-:-:S04]  /*2bc0*/  LOP3.LUT P4, RZ, R69, 0x800, RZ, 0xc0, !PT ;  /* 0x0000080045ff7812 */ /* 0x000fc8000788c0ff */
[C---:B------:R-:W-:Y:S02]  /*2bd0*/  ISETP.GE.U32.OR.EX P4, PT, R63.reuse, UR15, P4, P3 ;  /* 0x0000000f3f007c0c */ /* 0x040fe4000a786530 */
[----:B------:R-:W-:-:S11]  /*2be0*/  ISETP.GE.U32.OR.EX P3, PT, R63, UR15, P5, P3 ;  /* 0x0000000f3f007c0c */ /* 0x000fd6000af66530 */
[----:B------:R0:W-:Y:S02]  /*2bf0*/  @!P4 STG.E desc[UR8][R20.64+0x40], R7 ;  /* 0x000040071400c986 */ /* 0x0001e4000c101908 */
[----:B------:R-:W-:Y:S05]  /*2c00*/  @P3 EXIT ;  /* 0x000000000000394d */ /* 0x000fea0003800000 */
[----:B------:R-:W-:Y:S01]  /*2c10*/  STG.E desc[UR8][R20.64+0xe0], R2 ;  /* 0x0000e00214007986 */ /* 0x000fe2000c101908 */
[----:B------:R-:W-:Y:S05]  /*2c20*/  EXIT ;  /* 0x000000000000794d */ /* 0x000fea0003800000 */
.L_x_3:
[----:B------:R-:W-:-:S00]  /*2c30*/  BRA `(.L_x_3) ;  /* 0xfffffffc00fc7947 */ /* 0x000fc0000383ffff */
[----:B------:R-:W-:-:S00]  /*2c40*/  NOP ;  /* 0x0000000000007918 */ /* 0x000fc00000000000 */
        /* <DEDUP_REMOVED lines=11> */
.L_x_17:


//--------------------- .text._Z22matmul_tiled_2d_kernelILm64ELm8ELm64ELm8ELm8EEvPfS0_S0_mmm --------------------------
	.section	.text._Z22matmul_tiled_2d_kernelILm64ELm8ELm64ELm8ELm8EEvPfS0_S0_mmm,"ax",@progbits
	.align	128
        .global         _Z22matmul_tiled_2d_kernelILm64ELm8ELm64ELm8ELm8EEvPfS0_S0_mmm
        .type           _Z22matmul_tiled_2d_kernelILm64ELm8ELm64ELm8ELm8EEvPfS0_S0_mmm,@function
        .size           _Z22matmul_tiled_2d_kernelILm64ELm8ELm64ELm8ELm8EEvPfS0_S0_mmm,(.L_x_18 - _Z22matmul_tiled_2d_kernelILm64ELm8ELm64ELm8ELm8EEvPfS0_S0_mmm)
        .other          _Z22matmul_tiled_2d_kernelILm64ELm8ELm64ELm8ELm8EEvPfS0_S0_mmm,@"STO_CUDA_ENTRY STV_DEFAULT"
_Z22matmul_tiled_2d_kernelILm64ELm8ELm64ELm8ELm8EEvPfS0_S0_mmm:
.text._Z22matmul_tiled_2d_kernelILm64ELm8ELm64ELm8ELm8EEvPfS0_S0_mmm:
        /* <DEDUP_REMOVED lines=94> */
.L_x_6:
        /* <DEDUP_REMOVED lines=234> */
.L_x_5:
        /* <DEDUP_REMOVED lines=94> */
.L_x_4:
        /* <DEDUP_REMOVED lines=285> */
.L_x_7:
        /* <DEDUP_REMOVED lines=13> */
.L_x_18:


//--------------------- .text._Z19matmul_tiled_kernelILm32EEvPfS0_S0_mmm --------------------------
	.section	.text._Z19matmul_tiled_kernelILm32EEvPfS0_S0_mmm,"ax",@progbits
	.align	128
        .global         _Z19matmul_tiled_kernelILm32EEvPfS0_S0_mmm
        .type           _Z19matmul_tiled_kernelILm32EEvPfS0_S0_mmm,@function
        .size           _Z19matmul_tiled_kernelILm32EEvPfS0_S0_mmm,(.L_x_19 - _Z19matmul_tiled_kernelILm32EEvPfS0_S0_mmm)
        .other          _Z19matmul_tiled_kernelILm32EEvPfS0_S0_mmm,@"STO_CUDA_ENTRY STV_DEFAULT"
_Z19matmul_tiled_kernelILm32EEvPfS0_S0_mmm:
.text._Z19matmul_tiled_kernelILm32EEvPfS0_S0_mmm:
[----:B------:R-:W-:Y:S01]  /*0000*/  LDC R1, c[0x0][0x37c] ;  /* 0x0000df00ff017b82 */ /* 0x000fe20000000800 */
[----:B------:R-:W0:Y:S07]  /*0010*/  S2R R22, SR_CTAID.X ;  /* 0x0000000000167919 */ /* 0x000e2e0000002500 */
[----:B------:R-:W1:Y:S01]  /*0020*/  S2UR UR4, SR_CTAID.Y ;  /* 0x00000000000479c3 */ /* 0x000e620000002600 */
[----:B------:R-:W2:Y:S01]  /*0030*/  LDCU.64 UR8, c[0x0][0x3a8] ;  /* 0x00007500ff0877ac */ /* 0x000ea20008000a00 */
[----:B------:R-:W3:Y:S01]  /*0040*/  S2R R19, SR_TID.X ;  /* 0x0000000000137919 */ /* 0x000ee20000002100 */
[----:B------:R-:W4:Y:S01]  /*0050*/  LDCU.64 UR14, c[0x0][0x398] ;  /* 0x00007300ff0e77ac */ /* 0x000f220008000a00 */
[----:B------:R-:W0:Y:S01]  /*0060*/  LDCU.64 UR12, c[0x0][0x358] ;  /* 0x00006b00ff0c77ac */ /* 0x000e220008000a00 */
[----:B-1----:R-:W-:Y:S01]  /*0070*/  USHF.L.U32 UR4, UR4, 0x5, URZ ;  /* 0x0000000504047899 */ /* 0x002fe200080006ff */
[----:B0-----:R-:W-:Y:S01]  /*0080*/  IMAD.WIDE.U32 R22, R22, 0x20, RZ ;  /* 0x0000002016167825 */ /* 0x001fe200078e00ff */
[----:B---3--:R-:W-:-:S02]  /*0090*/  SHF.R.U32.HI R21, RZ, 0x5, R19 ;  /* 0x00000005ff157819 */ /* 0x008fc40000011613 */
[----:B------:R-:W-:Y:S02]  /*00a0*/  LOP3.LUT R20, R22, 0x1f, R19, 0xf8, !PT ;  /* 0x0000001f16147812 */ /* 0x000fe400078ef813 */
[----:B------:R-:W-:Y:S02]  /*00b0*/  LOP3.LUT R17, R21, UR4, RZ, 0xfc, !PT ;  /* 0x0000000415117c12 */ /* 0x000fe4000f8efcff */
[----:B--2---:R-:W-:Y:S02]  /*00c0*/  ISETP.GE.U32.AND P2, PT, R20, UR8, PT ;  /* 0x0000000814007c0c */ /* 0x004fe4000bf46070 */
[----:B----4-:R-:W-:Y:S02]  /*00d0*/  ISETP.GE.U32.AND P0, PT, R17, UR14, PT ;  /* 0x0000000e11007c0c */ /* 0x010fe4000bf06070 */
[----:B------:R-:W-:Y:S02]  /*00e0*/  ISETP.GE.U32.AND.EX P2, PT, R23, UR9, PT, P2 ;  /* 0x0000000917007c0c */ /* 0x000fe4000bf46120 */
[----:B------:R-:W-:-:S13]  /*00f0*/  ISETP.GE.U32.AND.EX P1, PT, RZ, UR15, PT, P0 ;  /* 0x0000000fff007c0c */ /* 0x000fda000bf26100 */
[----:B------:R-:W-:Y:S05]  /*0100*/  @P2 EXIT P1 ;  /* 0x000000000000294d */ /* 0x000fea0000800000 */
[----:B------:R-:W0:Y:S01]  /*0110*/  LDCU.64 UR16, c[0x0][0x3a0] ;  /* 0x00007400ff1077ac */ /* 0x000e220008000a00 */
[----:B------:R-:W-:Y:S01]  /*0120*/  HFMA2 R11, -RZ, RZ, 0, 0 ;  /* 0x00000000ff0b7431 */ /* 0x000fe200000001ff */
[----:B------:R-:W-:Y:S01]  /*0130*/  LOP3.LUT R19, R19, 0x1f, RZ, 0xc0, !PT ;  /* 0x0000001f13137812 */ /* 0x000fe200078ec0ff */
[----:B0-----:R-:W-:-:S04]  /*0140*/  UISETP.NE.U32.AND UP0, UPT, UR16, URZ, UPT ;  /* 0x000000ff1000728c */ /* 0x001fc8000bf05070 */
[----:B------:R-:W-:-:S09]  /*0150*/  UISETP.NE.AND.EX UP0, UPT, UR17, URZ, UPT, UP0 ;  /* 0x000000ff1100728c */ /* 0x000fd2000bf05300 */
[----:B------:R-:W-:Y:S05]  /*0160*/  BRA.U !UP0, `(.L_x_8) ;  /* 0x0000000908207547 */ /* 0x000fea000b800000 */
[----:B------:R-:W0:Y:S01]  /*0170*/  S2UR UR6, SR_CgaCtaId ;  /* 0x00000000000679c3 */ /* 0x000e220000008800 */
[----:B------:R-:W1:Y:S01]  /*0180*/  LDCU.128 UR20, c[0x0][0x380] ;  /* 0x00007000ff1477ac */ /* 0x000e620008000c00 */
[----:B------:R-:W-:Y:S01]  /*0190*/  IMAD.WIDE.U32 R2, R21, UR8, R22 ;  /* 0x0000000815027c25 */ /* 0x000fe2000f8e0016 */
[----:B------:R-:W-:Y:S01]  /*01a0*/  MOV R11, RZ ;  /* 0x000000ff000b7202 */ /* 0x000fe20000000f00 */
[----:B------:R-:W-:Y:S02]  /*01b0*/  UMOV UR4, 0x400 ;  /* 0x0000040000047882 */ /* 0x000fe40000000000 */
[----:B------:R-:W-:Y:S01]  /*01c0*/  IMAD.WIDE.U32 R4, R17, UR16, RZ ;  /* 0x0000001011047c25 */ /* 0x000fe2000f8e00ff */
[----:B------:R-:W-:Y:S01]  /*01d0*/  IADD3 R6, P0, PT, R19, R2, RZ ;  /* 0x0000000213067210 */ /* 0x000fe20007f1e0ff */
[----:B------:R-:W-:Y:S02]  /*01e0*/  UIADD3 UR5, UPT, UPT, UR4, 0x1000, URZ ;  /* 0x0000100004057890 */ /* 0x000fe4000fffe0ff */
[----:B------:R-:W-:Y:S01]  /*01f0*/  IMAD R7, R21, UR9, R3 ;  /* 0x0000000915077c24 */ /* 0x000fe2000f8e0203 */
[----:B------:R-:W-:Y:S01]  /*0200*/  SHF.L.U32 R3, R19, 0x2, RZ ;  /* 0x0000000213037819 */ /* 0x000fe200000006ff */
[----:B------:R-:W-:Y:S01]  /*0210*/  IMAD R5, R17, UR17, R5 ;  /* 0x0000001111057c24 */ /* 0x000fe2000f8e0205 */
[----:B------:R-:W2:Y:S02]  /*0220*/  LDCU.64 UR10, c[0x0][0x3a8] ;  /* 0x00007500ff0a77ac */ /* 0x000ea40008000a00 */
[----:B------:R-:W-:Y:S01]  /*0230*/  LEA R0, P2, R4, R3, 0x2 ;  /* 0x0000000304007211 */ /* 0x000fe200078410ff */
[----:B------:R-:W-:Y:S01]  /*0240*/  IMAD.X R3, RZ, RZ, R7, P0 ;  /* 0x000000ffff037224 */ /* 0x000fe200000e0607 */
[----:B------:R-:W3:Y:S01]  /*0250*/  LDCU.64 UR14, c[0x0][0x398] ;  /* 0x00007300ff0e77ac */ /* 0x000ee20008000a00 */
[----:B-1----:R-:W-:-:S02]  /*0260*/  LEA R2, P1, R6, UR22, 0x2 ;  /* 0x0000001606027c11 */ /* 0x002fc4000f8210ff */
[----:B------:R-:W-:Y:S01]  /*0270*/  LEA.HI.X R5, R4, RZ, R5, 0x2, P2 ;  /* 0x000000ff04057211 */ /* 0x000fe200010f1405 */
[----:B------:R-:W1:Y:S01]  /*0280*/  LDCU.64 UR18, c[0x0][0x3a0] ;  /* 0x00007400ff1277ac */ /* 0x000e620008000a00 */
[----:B------:R-:W-:Y:S02]  /*0290*/  LEA.HI.X R3, R6, UR23, R3, 0x2, P1 ;  /* 0x0000001706037c11 */ /* 0x000fe400088f1403 */
[----:B------:R-:W-:Y:S01]  /*02a0*/  IADD3 R0, P0, PT, R0, UR20, RZ ;  /* 0x0000001400007c10 */ /* 0x000fe2000ff1e0ff */
[----:B0-----:R-:W-:Y:S02]  /*02b0*/  ULEA UR5, UR6, UR5, 0x18 ;  /* 0x0000000506057291 */ /* 0x001fe4000f8ec0ff */
[----:B------:R-:W-:Y:S01]  /*02c0*/  ULEA UR4, UR6, UR4, 0x18 ;  /* 0x0000000406047291 */ /* 0x000fe2000f8ec0ff */
[----:B------:R-:W-:Y:S01]  /*02d0*/  IADD3.X R5, PT, PT, R5, UR21, RZ, P0, !PT ;  /* 0x0000001505057c10 */ /* 0x000fe200087fe4ff */
[----:B------:R-:W-:Y:S02]  /*02e0*/  USHF.L.U64.HI UR7, UR8, 0x7, UR9 ;  /* 0x0000000708077899 */ /* 0x000fe40008010209 */
[----:B------:R-:W-:Y:S01]  /*02f0*/  LEA R6, R19, UR5, 0x2 ;  /* 0x0000000513067c11 */ /* 0x000fe2000f8e10ff */
[----:B------:R-:W-:Y:S01]  /*0300*/  USHF.L.U32 UR6, UR8, 0x7, URZ ;  /* 0x0000000708067899 */ /* 0x000fe200080006ff */
[C---:B------:R-:W-:Y:S01]  /*0310*/  LEA R16, R21.reuse, UR4, 0x7 ;  /* 0x0000000415107c11 */ /* 0x040fe2000f8e38ff */
[----:B------:R-:W-:Y:S01]  /*0320*/  UMOV UR4, URZ ;  /* 0x000000ff00047c82 */ /* 0x000fe20008000000 */
[----:B------:R-:W-:Y:S01]  /*0330*/  UMOV UR5, URZ ;  /* 0x000000ff00057c82 */ /* 0x000fe20008000000 */
[----:B------:R-:W-:Y:S01]  /*0340*/  IMAD R4, R21, 0x80, R6 ;  /* 0x0000008015047824 */ /* 0x000fe200078e0206 */
[----:B--23--:R-:W-:-:S07]  /*0350*/  LEA R7, R19, R16, 0x2 ;  /* 0x0000001013077211 */ /* 0x00cfce00078e10ff */
.L_x_9:
[----:B------:R-:W-:Y:S01]  /*0360*/  IADD3 R9, P0, PT, R19, UR4, RZ ;  /* 0x0000000413097c10 */ /* 0x000fe2000ff1e0ff */
[----:B------:R-:W-:Y:S01]  /*0370*/  UMOV UR8, UR10 ;  /* 0x0000000a00087c82 */ /* 0x000fe20008000000 */
[----:B------:R-:W-:Y:S01]  /*0380*/  UMOV UR9, UR11 ;  /* 0x0000000b00097c82 */ /* 0x000fe20008000000 */
[----:B------:R-:W-:Y:S01]  /*0390*/  IADD3 R8, P4, PT, R21, UR4, RZ ;  /* 0x0000000415087c10 */ /* 0x000fe2000ff9e0ff */
[----:B------:R-:W-:Y:S01]  /*03a0*/  HFMA2 R27, -RZ, RZ, 0, 0 ;  /* 0x00000000ff1b7431 */ /* 0x000fe200000001ff */
[----:B------:R-:W-:Y:S01]  /*03b0*/  ISETP.GE.U32.AND P3, PT, R9, UR8, PT ;  /* 0x0000000809007c0c */ /* 0x000fe2000bf66070 */
[----:B------:R-:W-:Y:S01]  /*03c0*/  IMAD.MOV.U32 R10, RZ, RZ, RZ ;  /* 0x000000ffff0a7224 */ /* 0x000fe200078e00ff */
[----:B------:R-:W-:Y:S02]  /*03d0*/  IADD3.X R9, PT, PT, RZ, UR5, RZ, P0, !PT ;  /* 0x00000005ff097c10 */ /* 0x000fe400087fe4ff */
[----:B------:R-:W-:Y:S02]  /*03e0*/  ISETP.GE.U32.AND P0, PT, R17, UR14, PT ;  /* 0x0000000e11007c0c */ /* 0x000fe4000bf06070 */
[----:B------:R-:W-:-:S02]  /*03f0*/  ISETP.GE.U32.AND.EX P3, PT, R9, UR9, PT, P3 ;  /* 0x0000000909007c0c */ /* 0x000fc4000bf66130 */
[----:B------:R-:W-:Y:S02]  /*0400*/  ISETP.GE.U32.AND P2, PT, R20, UR8, PT ;  /* 0x0000000814007c0c */ /* 0x000fe4000bf46070 */
[----:B------:R-:W-:Y:S02]  /*0410*/  ISETP.GE.U32.OR.EX P3, PT, RZ, UR15, P3, P0 ;  /* 0x0000000fff007c0c */ /* 0x000fe40009f66500 */
[----:B------:R-:W-:Y:S02]  /*0420*/  ISETP.GE.U32.AND P1, PT, R8, UR14, PT ;  /* 0x0000000e08007c0c */ /* 0x000fe4000bf26070 */
[----:B------:R-:W-:Y:S02]  /*0430*/  IADD3.X R8, PT, PT, RZ, UR5, RZ, P4, !PT ;  /* 0x00000005ff087c10 */ /* 0x000fe4000a7fe4ff */
[----:B------:R-:W-:-:S04]  /*0440*/  ISETP.GE.U32.AND.EX P2, PT, R23, UR9, PT, P2 ;  /* 0x0000000917007c0c */ /* 0x000fc8000bf46120 */
[----:B------:R-:W-:-:S03]  /*0450*/  ISETP.GE.U32.OR.EX P1, PT, R8, UR15, P2, P1 ;  /* 0x0000000f08007c0c */ /* 0x000fc60009726510 */
[----:B------:R-:W-:Y:S01]  /*0460*/  @!P3 MOV R8, R0 ;  /* 0x000000000008b202 */ /* 0x000fe20000000f00 */
[----:B------:R-:W-:-:S05]  /*0470*/  @!P3 IMAD.MOV.U32 R9, RZ, RZ, R5 ;  /* 0x000000ffff09b224 */ /* 0x000fca00078e0005 */
[----:B------:R-:W2:Y:S04]  /*0480*/  @!P3 LDG.E R10, desc[UR12][R8.64] ;  /* 0x0000000c080ab981 */ /* 0x000ea8000c1e1900 */
[----:B------:R0:W3:Y:S01]  /*0490*/  @!P1 LDG.E R27, desc[UR12][R2.64] ;  /* 0x0000000c021b9981 */ /* 0x0000e2000c1e1900 */
[----:B------:R-:W-:Y:S01]  /*04a0*/  UIADD3 UR4, UP0, UPT, UR4, 0x20, URZ ;  /* 0x0000002004047890 */ /* 0x000fe2000ff1e0ff */
[----:B------:R-:W-:-:S03]  /*04b0*/  IADD3 R0, P3, PT, R0, 0x80, RZ ;  /* 0x0000008000007810 */ /* 0x000fc60007f7e0ff */
[----:B------:R-:W-:Y:S01]  /*04c0*/  UIADD3.X UR5, UPT, UPT, URZ, UR5, URZ, UP0, !UPT ;  /* 0x00000005ff057290 */ /* 0x000fe200087fe4ff */
[----:B------:R-:W-:Y:S01]  /*04d0*/  IADD3.X R5, PT, PT, RZ, R5, RZ, P3, !PT ;  /* 0x00000005ff057210 */ /* 0x000fe20001ffe4ff */
[----:B-1----:R-:W-:Y:S01]  /*04e0*/  UISETP.GE.U32.AND UP0, UPT, UR4, UR18, UPT ;  /* 0x000000120400728c */ /* 0x002fe2000bf06070 */
[----:B0-----:R-:W-:-:S03]  /*04f0*/  IADD3 R2, P1, PT, R2, UR6, RZ ;  /* 0x0000000602027c10 */ /* 0x001fc6000ff3e0ff */
[----:B------:R-:W-:Y:S01]  /*0500*/  UISETP.GE.U32.AND.EX UP0, UPT, UR5, UR19, UPT, UP0 ;  /* 0x000000130500728c */ /* 0x000fe2000bf06100 */
[----:B------:R-:W-:Y:S01]  /*0510*/  IADD3.X R3, PT, PT, R3, UR7, RZ, P1, !PT ;  /* 0x0000000703037c10 */ /* 0x000fe20008ffe4ff */
[----:B--2---:R-:W-:Y:S04]  /*0520*/  STS [R7], R10 ;  /* 0x0000000a07007388 */ /* 0x004fe80000000800 */
[----:B---3--:R-:W-:Y:S01]  /*0530*/  STS [R4], R27 ;  /* 0x0000001b04007388 */ /* 0x008fe20000000800 */
[----:B------:R-:W-:Y:S06]  /*0540*/  BAR.SYNC.DEFER_BLOCKING 0x0 ;  /* 0x0000000000007b1d */ /* 0x000fec0000010000 */
[----:B------:R-:W-:Y:S04]  /*0550*/  LDS R18, [R6] ;  /* 0x0000000006127984 */ /* 0x000fe80000000800 */
[----:B------:R-:W0:Y:S04]  /*0560*/  LDS.128 R12, [R16] ;  /* 0x00000000100c7984 */ /* 0x000e280000000c00 */
[----:B------:R-:W1:Y:S04]  /*0570*/  LDS R29, [R6+0x80] ;  /* 0x00008000061d7984 */ /* 0x000e680000000800 */
[----:B------:R-:W2:Y:S04]  /*0580*/  LDS R25, [R6+0x100] ;  /* 0x0001000006197984 */ /* 0x000ea80000000800 */
[----:B------:R-:W-:Y:S01]  /*0590*/  LDS R27, [R6+0xb00] ;  /* 0x000b0000061b7984 */ /* 0x000fe20000000800 */
[----:B0-----:R-:W-:-:S03]  /*05a0*/  FFMA R18, R12, R18, R11 ;  /* 0x000000120c127223 */ /* 0x001fc6000000000b */
[----:B------:R-:W0:Y:S01]  /*05b0*/  LDS R12, [R6+0x180] ;  /* 0x00018000060c7984 */ /* 0x000e220000000800 */
[----:B-1----:R-:W-:-:S03]  /*05c0*/  FFMA R24, R29, R13, R18 ;  /* 0x0000000d1d187223 */ /* 0x002fc60000000012 */
[----:B------:R-:W-:Y:S01]  /*05d0*/  LDS R13, [R6+0x200] ;  /* 0x00020000060d7984 */ /* 0x000fe20000000800 */
[----:B--2---:R-:W-:-:S03]  /*05e0*/  FFMA R25, R25, R14, R24 ;  /* 0x0000000e19197223 */ /* 0x004fc60000000018 */
[----:B------:R-:W1:Y:S04]  /*05f0*/  LDS.128 R8, [R16+0x10] ;  /* 0x0000100010087984 */ /* 0x000e680000000c00 */
[----:B------:R-:W2:Y:S01]  /*0600*/  LDS R18, [R6+0x280] ;  /* 0x0002800006127984 */ /* 0x000ea20000000800 */
[----:B0-----:R-:W-:-:S03]  /*0610*/  FFMA R15, R12, R15, R25 ;  /* 0x0000000f0c0f7223 */ /* 0x001fc60000000019 */
[----:B------:R-:W0:Y:S01]  /*0620*/  LDS R25, [R6+0x300] ;  /* 0x0003000006197984 */ /* 0x000e220000000800 */
[----:B-1----:R-:W-:-:S03]  /*0630*/  FFMA R13, R8, R13, R15 ;  /* 0x0000000d080d7223 */ /* 0x002fc6000000000f */
[----:B------:R-:W1:Y:S01]  /*0640*/  LDS R8, [R6+0x380] ;  /* 0x0003800006087984 */ /* 0x000e620000000800 */
[----:B--2---:R-:W-:-:S03]  /*0650*/  FFMA R24, R18, R9, R13 ;  /* 0x0000000912187223 */ /* 0x004fc6000000000d */
[----:B------:R-:W-:Y:S04]  /*0660*/  LDS R9, [R6+0x400] ;  /* 0x0004000006097984 */ /* 0x000fe80000000800 */
[----:B------:R-:W2:Y:S04]  /*0670*/  LDS.128 R12, [R16+0x20] ;  /* 0x00002000100c7984 */ /* 0x000ea80000000c00 */
[----:B------:R-:W3:Y:S01]  /*0680*/  LDS R18, [R6+0x480] ;  /* 0x0004800006127984 */ /* 0x000ee20000000800 */
[----:B0-----:R-:W-:-:S04]  /*0690*/  FFMA R25, R25, R10, R24 ;  /* 0x0000000a19197223 */ /* 0x001fc80000000018 */
[----:B-1----:R-:W-:Y:S02]  /*06a0*/  FFMA R11, R8, R11, R25 ;  /* 0x0000000b080b7223 */ /* 0x002fe40000000019 */
[----:B------:R-:W0:Y:S02]  /*06b0*/  LDS R25, [R6+0x500] ;  /* 0x0005000006197984 */ /* 0x000e240000000800 */
[----:B--2---:R-:W-:Y:S02]  /*06c0*/  FFMA R9, R12, R9, R11 ;  /* 0x000000090c097223 */ /* 0x004fe4000000000b */
[----:B------:R-:W1:Y:S02]  /*06d0*/  LDS R12, [R6+0x580] ;  /* 0x00058000060c7984 */ /* 0x000e640000000800 */
[----:B---3--:R-:W-:Y:S02]  /*06e0*/  FFMA R24, R18, R13, R9 ;  /* 0x0000000d12187223 */ /* 0x008fe40000000009 */
        /* <DEDUP_REMOVED lines=23> */
[----:B------:R-:W-:Y:S02]  /*0860*/  LDS R25, [R6+0xd00] ;  /* 0x000d000006197984 */ /* 0x000fe40000000800 */
[----:B--2---:R-:W-:Y:S02]  /*0870*/  FFMA R13, R8, R13, R15 ;  /* 0x0000000d080d7223 */ /* 0x004fe4000000000f */
[----:B------:R-:W0:Y:S02]  /*0880*/  LDS R8, [R6+0xb80] ;  /* 0x000b800006087984 */ /* 0x000e240000000800 */
[----:B---3--:R-:W-:Y:S02]  /*0890*/  FFMA R24, R18, R9, R13 ;  /* 0x0000000912187223 */ /* 0x008fe4000000000d */
[----:B------:R-:W-:Y:S02]  /*08a0*/  LDS R9, [R6+0xc00] ;  /* 0x000c000006097984 */ /* 0x000fe40000000800 */
[----:B------:R-:W-:-:S02]  /*08b0*/  FFMA R27, R27, R10, R24 ;  /* 0x0000000a1b1b7223 */ /* 0x000fc40000000018 */
[----:B------:R-:W1:Y:S04]  /*08c0*/  LDS.128 R12, [R16+0x60] ;  /* 0x00006000100c7984 */ /* 0x000e680000000c00 */
[----:B------:R-:W2:Y:S01]  /*08d0*/  LDS R18, [R6+0xc80] ;  /* 0x000c800006127984 */ /* 0x000ea20000000800 */
[----:B0-----:R-:W-:-:S03]  /*08e0*/  FFMA R11, R8, R11, R27 ;  /* 0x0000000b080b7223 */ /* 0x001fc6000000001b */
[----:B------:R-:W-:Y:S01]  /*08f0*/  LDS R27, [R6+0xe00] ;  /* 0x000e0000061b7984 */ /* 0x000fe20000000800 */
[----:B-1----:R-:W-:-:S03]  /*0900*/  FFMA R9, R12, R9, R11 ;  /* 0x000000090c097223 */ /* 0x002fc6000000000b */
[----:B------:R-:W0:Y:S01]  /*0910*/  LDS R12, [R6+0xd80] ;  /* 0x000d8000060c7984 */ /* 0x000e220000000800 */
[----:B--2---:R-:W-:-:S03]  /*0920*/  FFMA R24, R18, R13, R9 ;  /* 0x0000000d12187223 */ /* 0x004fc60000000009 */
[----:B------:R-:W1:Y:S01]  /*0930*/  LDS.128 R8, [R16+0x70] ;  /* 0x0000700010087984 */ /* 0x000e620000000c00 */
[----:B------:R-:W-:-:S03]  /*0940*/  FFMA R25, R25, R14, R24 ;  /* 0x0000000e19197223 */ /* 0x000fc60000000018 */
[----:B------:R-:W2:Y:S04]  /*0950*/  LDS R18, [R6+0xe80] ;  /* 0x000e800006127984 */ /* 0x000ea80000000800 */
[----:B------:R-:W3:Y:S04]  /*0960*/  LDS R13, [R6+0xf00] ;  /* 0x000f0000060d7984 */ /* 0x000ee80000000800 */
[----:B------:R-:W4:Y:S01]  /*0970*/  LDS R14, [R6+0xf80] ;  /* 0x000f8000060e7984 */ /* 0x000f220000000800 */
[----:B0-----:R-:W-:-:S04]  /*0980*/  FFMA R15, R12, R15, R25 ;  /* 0x0000000f0c0f7223 */ /* 0x001fc80000000019 */
[----:B-1----:R-:W-:-:S04]  /*0990*/  FFMA R15, R8, R27, R15 ;  /* 0x0000001b080f7223 */ /* 0x002fc8000000000f */
[----:B--2---:R-:W-:-:S04]  /*09a0*/  FFMA R18, R18, R9, R15 ;  /* 0x0000000912127223 */ /* 0x004fc8000000000f */
[----:B---3--:R-:W-:-:S04]  /*09b0*/  FFMA R13, R13, R10, R18 ;  /* 0x0000000a0d0d7223 */ /* 0x008fc80000000012 */
[----:B----4-:R-:W-:Y:S01]  /*09c0*/  FFMA R11, R14, R11, R13 ;  /* 0x0000000b0e0b7223 */ /* 0x010fe2000000000d */
[----:B------:R-:W-:Y:S06]  /*09d0*/  BAR.SYNC.DEFER_BLOCKING 0x0 ;  /* 0x0000000000007b1d */ /* 0x000fec0000010000 */
[----:B------:R-:W-:Y:S05]  /*09e0*/  BRA.U !UP0, `(.L_x_9) ;  /* 0xfffffff9085c7547 */ /* 0x000fea000b83ffff */
.L_x_8:
[----:B------:R-:W-:-:S13]  /*09f0*/  ISETP.GE.U32.OR.EX P0, PT, RZ, UR15, P2, P0 ;  /* 0x0000000fff007c0c */ /* 0x000fda0009706500 */
[----:B------:R-:W-:Y:S05]  /*0a00*/  @P0 EXIT ;  /* 0x000000000000094d */ /* 0x000fea0003800000 */
[----:B------:R-:W0:Y:S01]  /*0a10*/  LDCU.64 UR4, c[0x0][0x390] ;  /* 0x00007200ff0477ac */ /* 0x000e220008000a00 */
[----:B------:R-:W-:-:S03]  /*0a20*/  MOV R21, R23 ;  /* 0x0000001700157202 */ /* 0x000fc60000000f00 */
[----:B------:R-:W-:-:S04]  /*0a30*/  IMAD.WIDE.U32 R20, R17, UR8, R20 ;  /* 0x0000000811147c25 */ /* 0x000fc8000f8e0014 */
[----:B------:R-:W-:Y:S01]  /*0a40*/  IMAD R17, R17, UR9, R21 ;  /* 0x0000000911117c24 */ /* 0x000fe2000f8e0215 */
[----:B0-----:R-:W-:-:S04]  /*0a50*/  LEA R2, P0, R20, UR4, 0x2 ;  /* 0x0000000414027c11 */ /* 0x001fc8000f8010ff */
[----:B------:R-:W-:-:S05]  /*0a60*/  LEA.HI.X R3, R20, UR5, R17, 0x2, P0 ;  /* 0x0000000514037c11 */ /* 0x000fca00080f1411 */
[----:B------:R-:W-:Y:S01]  /*0a70*/  STG.E desc[UR12][R2.64], R11 ;  /* 0x0000000b02007986 */ /* 0x000fe2000c10190c */
[----:B------:R-:W-:Y:S05]  /*0a80*/  EXIT ;  /* 0x000000000000794d */ /* 0x000fea0003800000 */
.L_x_10:
        /* <DEDUP_REMOVED lines=15> */
.L_x_19:


//--------------------- .text._Z19matmul_naive_kernelILm32EEvPfS0_S0_mmm --------------------------
	.section	.text._Z19matmul_naive_kernelILm32EEvPfS0_S0_mmm,"ax",@progbits
	.align	128
        .global         _Z19matmul_naive_kernelILm32EEvPfS0_S0_mmm
        .type           _Z19matmul_naive_kernelILm32EEvPfS0_S0_mmm,@function
        .size           _Z19matmul_naive_kernelILm32EEvPfS0_S0_mmm,(.L_x_20 - _Z19matmul_naive_kernelILm32EEvPfS0_S0_mmm)
        .other          _Z19matmul_naive_kernelILm32EEvPfS0_S0_mmm,@"STO_CUDA_ENTRY STV_DEFAULT"
_Z19matmul_naive_kernelILm32EEvPfS0_S0_mmm:
.text._Z19matmul_naive_kernelILm32EEvPfS0_S0_mmm:
[----:B------:R-:W-:Y:S01]  /*0000*/  LDC R1, c[0x0][0x37c] ;  /* 0x0000df00ff017b82 */ /* 0x000fe20000000800 */
[----:B------:R-:W0:Y:S07]  /*0010*/  S2R R4, SR_CTAID.X ;  /* 0x0000000000047919 */ /* 0x000e2e0000002500 */
[----:B------:R-:W1:Y:S01]  /*0020*/  S2UR UR4, SR_CTAID.Y ;  /* 0x00000000000479c3 */ /* 0x000e620000002600 */
[----:B------:R-:W2:Y:S01]  /*0030*/  LDCU.64 UR6, c[0x0][0x398] ;  /* 0x00007300ff0677ac */ /* 0x000ea20008000a00 */
[----:B------:R-:W3:Y:S06]  /*0040*/  S2R R3, SR_TID.X ;  /* 0x0000000000037919 */ /* 0x000eec0000002100 */
[----:B------:R-:W4:Y:S01]  /*0050*/  LDC.64 R16, c[0x0][0x3a8] ;  /* 0x0000ea00ff107b82 */ /* 0x000f220000000a00 */
[----:B-1----:R-:W-:Y:S01]  /*0060*/  USHF.L.U32 UR4, UR4, 0x5, URZ ;  /* 0x0000000504047899 */ /* 0x002fe200080006ff */
[----:B0-----:R-:W-:Y:S01]  /*0070*/  IMAD.WIDE.U32 R14, R4, 0x20, RZ ;  /* 0x00000020040e7825 */ /* 0x001fe200078e00ff */
[----:B---3--:R-:W-:-:S02]  /*0080*/  SHF.R.U32.HI R0, RZ, 0x5, R3 ;  /* 0x00000005ff007819 */ /* 0x008fc40000011603 */
[----:B------:R-:W-:Y:S02]  /*0090*/  LOP3.LUT R12, R14, 0x1f, R3, 0xf8, !PT ;  /* 0x0000001f0e0c7812 */ /* 0x000fe400078ef803 */
[----:B------:R-:W-:Y:S02]  /*00a0*/  LOP3.LUT R0, R0, UR4, RZ, 0xfc, !PT ;  /* 0x0000000400007c12 */ /* 0x000fe4000f8efcff */
[----:B----4-:R-:W-:Y:S02]  /*00b0*/  ISETP.GE.U32.AND P0, PT, R12, R16, PT ;  /* 0x000000100c00720c */ /* 0x010fe40003f06070 */
[----:B--2---:R-:W-:Y:S02]  /*00c0*/  ISETP.GE.U32.AND P1, PT, R0, UR6, PT ;  /* 0x0000000600007c0c */ /* 0x004fe4000bf26070 */
[----:B------:R-:W-:Y:S02]  /*00d0*/  ISETP.GE.U32.AND.EX P0, PT, R15, R17, PT, P0 ;  /* 0x000000110f00720c */ /* 0x000fe40003f06100 */
[----:B------:R-:W-:-:S13]  /*00e0*/  ISETP.GE.U32.AND.EX P1, PT, RZ, UR7, PT, P1 ;  /* 0x00000007ff007c0c */ /* 0x000fda000bf26110 */
[----:B------:R-:W-:Y:S05]  /*00f0*/  @P0 EXIT P1 ;  /* 0x000000000000094d */ /* 0x000fea0000800000 */
[----:B------:R-:W0:Y:S01]  /*0100*/  LDCU.64 UR8, c[0x0][0x3a0] ;  /* 0x00007400ff0877ac */ /* 0x000e220008000a00 */
[----:B------:R-:W-:Y:S01]  /*0110*/  LOP3.LUT R3, R3, 0x1f, RZ, 0xc0, !PT ;  /* 0x0000001f03037812 */ /* 0x000fe200078ec0ff */
[----:B------:R-:W-:Y:S01]  /*0120*/  IMAD.MOV.U32 R9, RZ, RZ, RZ ;  /* 0x000000ffff097224 */ /* 0x000fe200078e00ff */
[----:B------:R-:W1:Y:S01]  /*0130*/  LDCU.64 UR10, c[0x0][0x358] ;  /* 0x00006b00ff0a77ac */ /* 0x000e620008000a00 */
[----:B0-----:R-:W-:-:S04]  /*0140*/  UISETP.NE.U32.AND UP0, UPT, UR8, URZ, UPT ;  /* 0x000000ff0800728c */ /* 0x001fc8000bf05070 */
[----:B------:R-:W-:-:S09]  /*0150*/  UISETP.NE.AND.EX UP0, UPT, UR9, URZ, UPT, UP0 ;  /* 0x000000ff0900728c */ /* 0x000fd2000bf05300 */
[----:B-1----:R-:W-:Y:S05]  /*0160*/  BRA.U !UP0, `(.L_x_11) ;  /* 0x0000000908a47547 */ /* 0x002fea000b800000 */
[----:B------:R-:W-:Y:S02]  /*0170*/  UISETP.GE.U32.AND UP1, UPT, UR8, 0x8, UPT ;  /* 0x000000080800788c */ /* 0x000fe4000bf26070 */
[C---:B------:R-:W-:Y:S01]  /*0180*/  IMAD.WIDE.U32 R10, R0.reuse, UR8, RZ ;  /* 0x00000008000a7c25 */ /* 0x040fe2000f8e00ff */
[----:B------:R-:W-:Y:S02]  /*0190*/  ULOP3.LUT UR12, UR8, 0x7, URZ, 0xc0, !UPT ;  /* 0x00000007080c7892 */ /* 0x000fe4000f8ec0ff */
[----:B------:R-:W-:Y:S01]  /*01a0*/  UISETP.GE.U32.AND.EX UP1, UPT, UR9, URZ, UPT, UP1 ;  /* 0x000000ff0900728c */ /* 0x000fe2000bf26110 */
[----:B------:R-:W-:Y:S01]  /*01b0*/  IMAD.MOV.U32 R9, RZ, RZ, RZ ;  /* 0x000000ffff097224 */ /* 0x000fe200078e00ff */
[----:B------:R-:W-:Y:S01]  /*01c0*/  UISETP.NE.U32.AND UP0, UPT, UR12, URZ, UPT ;  /* 0x000000ff0c00728c */ /* 0x000fe2000bf05070 */
[----:B------:R-:W-:Y:S01]  /*01d0*/  IMAD R2, R0, UR9, R11 ;  /* 0x0000000900027c24 */ /* 0x000fe2000f8e020b */
[----:B------:R-:W-:Y:S01]  /*01e0*/  UMOV UR4, URZ ;  /* 0x000000ff00047c82 */ /* 0x000fe20008000000 */
[----:B------:R-:W-:Y:S01]  /*01f0*/  UMOV UR5, URZ ;  /* 0x000000ff00057c82 */ /* 0x000fe20008000000 */
[----:B------:R-:W-:-:S03]  /*0200*/  UISETP.NE.AND.EX UP0, UPT, URZ, URZ, UPT, UP0 ;  /* 0x000000ffff00728c */ /* 0x000fc6000bf05300 */
[----:B------:R-:W-:Y:S08]  /*0210*/  BRA.U !UP1, `(.L_x_12) ;  /* 0x0000000509147547 */ /* 0x000ff0000b800000 */
[----:B------:R-:W0:Y:S01]  /*0220*/  LDCU.128 UR16, c[0x0][0x380] ;  /* 0x00007000ff1077ac */ /* 0x000e220008000c00 */
[----:B------:R-:W-:-:S04]  /*0230*/  IMAD.WIDE.U32 R4, R4, 0x80, RZ ;  /* 0x0000008004047825 */ /* 0x000fc800078e00ff */
[----:B------:R-:W-:Y:S01]  /*0240*/  HFMA2 R9, -RZ, RZ, 0, 0 ;  /* 0x00000000ff097431 */ /* 0x000fe200000001ff */
[C-C-:B------:R-:W-:Y:S01]  /*0250*/  SHF.L.U64.HI R6, R16.reuse, 0x5, R17.reuse ;  /* 0x0000000510067819 */ /* 0x140fe20000010211 */
[----:B------:R-:W1:Y:S01]  /*0260*/  LDCU UR5, c[0x0][0x3a4] ;  /* 0x00007480ff0577ac */ /* 0x000e620008000800 */
[----:B------:R-:W-:Y:S01]  /*0270*/  IMAD.SHL.U32 R3, R3, 0x4, RZ ;  /* 0x0000000403037824 */ /* 0x000fe200078e00ff */
[----:B------:R-:W-:Y:S01]  /*0280*/  SHF.L.U64.HI R8, R16, 0x2, R17 ;  /* 0x0000000210087819 */ /* 0x000fe20000010211 */
[----:B------:R-:W-:-:S03]  /*0290*/  ULOP3.LUT UR4, UR8, 0xfffffff8, URZ, 0xc0, !UPT ;  /* 0xfffffff808047892 */ /* 0x000fc6000f8ec0ff */
[----:B------:R-:W-:-:S04]  /*02a0*/  LOP3.LUT R3, R4, R3, RZ, 0xfc, !PT ;  /* 0x0000000304037212 */ /* 0x000fc800078efcff */
[----:B------:R-:W-:Y:S01]  /*02b0*/  UMOV UR6, UR4 ;  /* 0x0000000400067c82 */ /* 0x000fe20008000000 */
[----:B0-----:R-:W-:Y:S02]  /*02c0*/  IADD3 R4, P0, PT, R3, UR18, RZ ;  /* 0x0000001203047c10 */ /* 0x001fe4000ff1e0ff */
[----:B------:R-:W-:Y:S02]  /*02d0*/  LEA R7, P1, R10, UR16, 0x2 ;  /* 0x000000100a077c11 */ /* 0x000fe4000f8210ff */
[----:B------:R-:W-:Y:S01]  /*02e0*/  IADD3.X R3, PT, PT, R5, UR19, RZ, P0, !PT ;  /* 0x0000001305037c10 */ /* 0x000fe200087fe4ff */
[----:B------:R-:W-:Y:S01]  /*02f0*/  IMAD.SHL.U32 R5, R16, 0x4, RZ ;  /* 0x0000000410057824 */ /* 0x000fe200078e00ff */
[----:B------:R-:W-:Y:S01]  /*0300*/  IADD3 R7, P0, PT, R7, 0x10, RZ ;  /* 0x0000001007077810 */ /* 0x000fe20007f1e0ff */
[----:B-1----:R-:W-:Y:S01]  /*0310*/  UMOV UR7, UR5 ;  /* 0x0000000500077c82 */ /* 0x002fe20008000000 */
[----:B------:R-:W-:-:S05]  /*0320*/  LEA.HI.X R22, R10, UR17, R2, 0x2, P1 ;  /* 0x000000110a167c11 */ /* 0x000fca00088f1402 */
[----:B------:R-:W-:-:S07]  /*0330*/  IMAD.X R22, RZ, RZ, R22, P0 ;  /* 0x000000ffff167224 */ /* 0x000fce00000e0616 */
.L_x_13:
[----:B------:R-:W-:Y:S01]  /*0340*/  IMAD.MOV.U32 R28, RZ, RZ, R4 ;  /* 0x000000ffff1c7224 */ /* 0x000fe200078e0004 */
[----:B------:R-:W-:Y:S01]  /*0350*/  MOV R19, R22 ;  /* 0x0000001600137202 */ /* 0x000fe20000000f00 */
[----:B------:R-:W-:Y:S02]  /*0360*/  IMAD.MOV.U32 R18, RZ, RZ, R7 ;  /* 0x000000ffff127224 */ /* 0x000fe400078e0007 */
[----:B------:R-:W-:-:S03]  /*0370*/  IMAD.MOV.U32 R29, RZ, RZ, R3 ;  /* 0x000000ffff1d7224 */ /* 0x000fc600078e0003 */
[----:B------:R-:W2:Y:S04]  /*0380*/  LDG.E R20, desc[UR10][R18.64+-0x10] ;  /* 0xfffff00a12147981 */ /* 0x000ea8000c1e1900 */
[----:B------:R-:W2:Y:S01]  /*0390*/  LDG.E R28, desc[UR10][R28.64] ;  /* 0x0000000a1c1c7981 */ /* 0x000ea2000c1e1900 */
[----:B------:R-:W-:-:S05]  /*03a0*/  IADD3 R22, P0, PT, R4, R5, RZ ;  /* 0x0000000504167210 */ /* 0x000fca0007f1e0ff */
[----:B------:R-:W-:Y:S01]  /*03b0*/  IMAD.X R23, R3, 0x1, R8, P0 ;  /* 0x0000000103177824 */ /* 0x000fe200000e0608 */
[----:B------:R-:W-:-:S04]  /*03c0*/  IADD3 R24, P0, PT, R22, R5, RZ ;  /* 0x0000000516187210 */ /* 0x000fc80007f1e0ff */
[----:B------:R-:W3:Y:S01]  /*03d0*/  LDG.E R21, desc[UR10][R22.64] ;  /* 0x0000000a16157981 */ /* 0x000ee2000c1e1900 */
[----:B------:R-:W-:Y:S02]  /*03e0*/  IADD3.X R25, PT, PT, R23, R8, RZ, P0, !PT ;  /* 0x0000000817197210 */ /* 0x000fe400007fe4ff */
[----:B------:R-:W-:-:S03]  /*03f0*/  IADD3 R26, P0, PT, R24, R5, RZ ;  /* 0x00000005181a7210 */ /* 0x000fc60007f1e0ff */
[----:B------:R-:W4:Y:S04]  /*0400*/  LDG.E R7, desc[UR10][R24.64] ;  /* 0x0000000a18077981 */ /* 0x000f28000c1e1900 */
[----:B------:R-:W3:Y:S01]  /*0410*/  LDG.E R22, desc[UR10][R18.64+-0xc] ;  /* 0xfffff40a12167981 */ /* 0x000ee2000c1e1900 */
[----:B------:R-:W-:-:S03]  /*0420*/  IMAD.X R27, R25, 0x1, R8, P0 ;  /* 0x00000001191b7824 */ /* 0x000fc600000e0608 */
[----:B------:R-:W4:Y:S01]  /*0430*/  LDG.E R23, desc[UR10][R18.64+-0x8] ;  /* 0xfffff80a12177981 */ /* 0x000f22000c1e1900 */
[----:B--2---:R-:W-:-:S03]  /*0440*/  FFMA R29, R20, R28, R9 ;  /* 0x0000001c141d7223 */ /* 0x004fc60000000009 */
[----:B------:R0:W2:Y:S04]  /*0450*/  LDG.E R9, desc[UR10][R26.64] ;  /* 0x0000000a1a097981 */ /* 0x0000a8000c1e1900 */
[----:B------:R-:W2:Y:S01]  /*0460*/  LDG.E R28, desc[UR10][R18.64+-0x4] ;  /* 0xfffffc0a121c7981 */ /* 0x000ea2000c1e1900 */
[----:B------:R-:W-:Y:S01]  /*0470*/  IADD3 R20, P0, PT, R26, R5, RZ ;  /* 0x000000051a147210 */ /* 0x000fe20007f1e0ff */
[----:B---3--:R-:W-:-:S04]  /*0480*/  FFMA R29, R22, R21, R29 ;  /* 0x00000015161d7223 */ /* 0x008fc8000000001d */
[----:B------:R-:W-:Y:S01]  /*0490*/  IMAD.X R21, R27, 0x1, R8, P0 ;  /* 0x000000011b157824 */ /* 0x000fe200000e0608 */
[----:B------:R-:W-:Y:S01]  /*04a0*/  IADD3 R22, P0, PT, R20, R5, RZ ;  /* 0x0000000514167210 */ /* 0x000fe20007f1e0ff */
[----:B----4-:R-:W-:-:S03]  /*04b0*/  FFMA R29, R23, R7, R29 ;  /* 0x00000007171d7223 */ /* 0x010fc6000000001d */
[----:B------:R-:W3:Y:S01]  /*04c0*/  LDG.E R20, desc[UR10][R20.64] ;  /* 0x0000000a14147981 */ /* 0x000ee2000c1e1900 */
[--C-:B------:R-:W-:Y:S01]  /*04d0*/  IMAD.X R23, R21, 0x1, R8.reuse, P0 ;  /* 0x0000000115177824 */ /* 0x100fe200000e0608 */
[-C--:B------:R-:W-:Y:S02]  /*04e0*/  IADD3 R24, P0, PT, R22, R5.reuse, RZ ;  /* 0x0000000516187210 */ /* 0x080fe40007f1e0ff */
[----:B------:R-:W3:Y:S02]  /*04f0*/  LDG.E R7, desc[UR10][R18.64] ;  /* 0x0000000a12077981 */ /* 0x000ee4000c1e1900 */
[----:B------:R-:W-:Y:S02]  /*0500*/  IADD3.X R25, PT, PT, R23, R8, RZ, P0, !PT ;  /* 0x0000000817197210 */ /* 0x000fe400007fe4ff */
[----:B0-----:R-:W-:Y:S01]  /*0510*/  IADD3 R26, P0, PT, R24, R5, RZ ;  /* 0x00000005181a7210 */ /* 0x001fe20007f1e0ff */
[----:B------:R-:W4:Y:S04]  /*0520*/  LDG.E R22, desc[UR10][R22.64] ;  /* 0x0000000a16167981 */ /* 0x000f28000c1e1900 */
[----:B------:R-:W-:Y:S01]  /*0530*/  IMAD.X R27, R25, 0x1, R8, P0 ;  /* 0x00000001191b7824 */ /* 0x000fe200000e0608 */
[----:B------:R-:W5:Y:S04]  /*0540*/  LDG.E R24, desc[UR10][R24.64] ;  /* 0x0000000a18187981 */ /* 0x000f68000c1e1900 */
[----:B------:R-:W5:Y:S04]  /*0550*/  LDG.E R26, desc[UR10][R26.64] ;  /* 0x0000000a1a1a7981 */ /* 0x000f68000c1e1900 */
[----:B------:R-:W5:Y:S01]  /*0560*/  LDG.E R21, desc[UR10][R18.64+0xc] ;  /* 0x00000c0a12157981 */ /* 0x000f62000c1e1900 */
[----:B--2---:R-:W-:-:S03]  /*0570*/  FFMA R28, R28, R9, R29 ;  /* 0x000000091c1c7223 */ /* 0x004fc6000000001d */
[----:B------:R-:W4:Y:S04]  /*0580*/  LDG.E R9, desc[UR10][R18.64+0x4] ;  /* 0x0000040a12097981 */ /* 0x000f28000c1e1900 */
[----:B------:R-:W5:Y:S01]  /*0590*/  LDG.E R29, desc[UR10][R18.64+0x8] ;  /* 0x0000080a121d7981 */ /* 0x000f62000c1e1900 */
[----:B------:R-:W-:-:S04]  /*05a0*/  UIADD3 UR6, UP1, UPT, UR6, -0x8, URZ ;  /* 0xfffffff806067890 */ /* 0x000fc8000ff3e0ff */
[----:B------:R-:W-:Y:S02]  /*05b0*/  UIADD3.X UR7, UPT, UPT, UR7, -0x1, URZ, UP1, !UPT ;  /* 0xffffffff07077890 */ /* 0x000fe40008ffe4ff */
[----:B------:R-:W-:-:S04]  /*05c0*/  UISETP.NE.U32.AND UP1, UPT, UR6, URZ, UPT ;  /* 0x000000ff0600728c */ /* 0x000fc8000bf25070 */
[----:B------:R-:W-:Y:S01]  /*05d0*/  UISETP.NE.AND.EX UP1, UPT, UR7, URZ, UPT, UP1 ;  /* 0x000000ff0700728c */ /* 0x000fe2000bf25310 */
[----:B------:R-:W-:Y:S01]  /*05e0*/  LEA R4, P0, R16, R4, 0x5 ;  /* 0x0000000410047211 */ /* 0x000fe200078028ff */
[----:B---3--:R-:W-:Y:S01]  /*05f0*/  FFMA R20, R7, R20, R28 ;  /* 0x0000001407147223 */ /* 0x008fe2000000001c */
[----:B------:R-:W-:-:S03]  /*0600*/  IADD3 R7, P1, PT, R18, 0x20, RZ ;  /* 0x0000002012077810 */ /* 0x000fc60007f3e0ff */
[----:B------:R-:W-:Y:S02]  /*0610*/  IMAD.X R3, R3, 0x1, R6, P0 ;  /* 0x0000000103037824 */ /* 0x000fe400000e0606 */
[----:B----4-:R-:W-:-:S04]  /*0620*/  FFMA R20, R9, R22, R20 ;  /* 0x0000001609147223 */ /* 0x010fc80000000014 */
[----:B-----5:R-:W-:Y:S01]  /*0630*/  FFMA R20, R29, R24, R20 ;  /* 0x000000181d147223 */ /* 0x020fe20000000014 */
[----:B------:R-:W-:-:S03]  /*0640*/  IMAD.X R22, RZ, RZ, R19, P1 ;  /* 0x000000ffff167224 */ /* 0x000fc600008e0613 */
[----:B------:R-:W-:Y:S01]  /*0650*/  FFMA R9, R21, R26, R20 ;  /* 0x0000001a15097223 */ /* 0x000fe20000000014 */
[----:B------:R-:W-:Y:S06]  /*0660*/  BRA.U UP1, `(.L_x_13) ;  /* 0xfffffffd01347547 */ /* 0x000fec000b83ffff */
.L_x_12:
[----:B------:R-:W-:Y:S05]  /*0670*/  BRA.U !UP0, `(.L_x_11) ;  /* 0x0000000508607547 */ /* 0x000fea000b800000 */
[----:B------:R-:W-:Y:S02]  /*0680*/  UISETP.GE.U32.AND UP1, UPT, UR12, 0x4, UPT ;  /* 0x000000040c00788c */ /* 0x000fe4000bf26070 */
[----:B------:R-:W-:Y:S02]  /*0690*/  ULOP3.LUT UR7, UR8, 0x3, URZ, 0xc0, !UPT ;  /* 0x0000000308077892 */ /* 0x000fe4000f8ec0ff */
[----:B------:R-:W-:Y:S02]  /*06a0*/  UISETP.GE.U32.AND.EX UP1, UPT, URZ, URZ, UPT, UP1 ;  /* 0x000000ffff00728c */ /* 0x000fe4000bf26110 */
[----:B------:R-:W-:-:S04]  /*06b0*/  UISETP.NE.U32.AND UP0, UPT, UR7, URZ, UPT ;  /* 0x000000ff0700728c */ /* 0x000fc8000bf05070 */
[----:B------:R-:W-:-:S03]  /*06c0*/  UISETP.NE.AND.EX UP0, UPT, URZ, URZ, UPT, UP0 ;  /* 0x000000ffff00728c */ /* 0x000fc6000bf05300 */
[----:B------:R-:W-:Y:S08]  /*06d0*/  BRA.U !UP1, `(.L_x_14) ;  /* 0x00000001098c7547 */ /* 0x000ff0000b800000 */
[----:B------:R-:W0:Y:S01]  /*06e0*/  LDCU.128 UR12, c[0x0][0x380] ;  /* 0x00007000ff0c77ac */ /* 0x000e220008000c00 */
[----:B------:R-:W-:Y:S01]  /*06f0*/  MOV R13, R15 ;  /* 0x0000000f000d7202 */ /* 0x000fe20000000f00 */
[----:B------:R-:W-:Y:S01]  /*0700*/  IMAD R4, R16, UR5, RZ ;  /* 0x0000000510047c24 */ /* 0x000fe2000f8e02ff */
[----:B------:R-:W-:Y:S01]  /*0710*/  IADD3 R5, P1, PT, R10, UR4, RZ ;  /* 0x000000040a057c10 */ /* 0x000fe2000ff3e0ff */
[----:B------:R-:W-:-:S04]  /*0720*/  IMAD.WIDE.U32 R20, R16, 0x4, RZ ;  /* 0x0000000410147825 */ /* 0x000fc800078e00ff */
[----:B------:R-:W-:-:S04]  /*0730*/  IMAD.WIDE.U32 R6, R16, UR4, R12 ;  /* 0x0000000410067c25 */ /* 0x000fc8000f8e000c */
[----:B------:R-:W-:-:S04]  /*0740*/  IMAD R3, R17, UR4, R4 ;  /* 0x0000000411037c24 */ /* 0x000fc8000f8e0204 */
[----:B------:R-:W-:Y:S01]  /*0750*/  IMAD.IADD R3, R7, 0x1, R3 ;  /* 0x0000000107037824 */ /* 0x000fe200078e0203 */
[C---:B0-----:R-:W-:Y:S02]  /*0760*/  LEA R22, P2, R6.reuse, UR14, 0x2 ;  /* 0x0000000e06167c11 */ /* 0x041fe4000f8410ff */
[----:B------:R-:W-:Y:S02]  /*0770*/  LEA R4, P0, R5, UR12, 0x2 ;  /* 0x0000000c05047c11 */ /* 0x000fe4000f8010ff */
[----:B------:R-:W-:Y:S01]  /*0780*/  LEA.HI.X R23, R6, UR15, R3, 0x2, P2 ;  /* 0x0000000f06177c11 */ /* 0x000fe200090f1403 */
[----:B------:R-:W-:Y:S01]  /*0790*/  IMAD.SHL.U32 R3, R17, 0x4, RZ ;  /* 0x0000000411037824 */ /* 0x000fe200078e00ff */
[----:B------:R-:W-:Y:S02]  /*07a0*/  IADD3.X R6, PT, PT, R2, UR5, RZ, P1, !PT ;  /* 0x0000000502067c10 */ /* 0x000fe40008ffe4ff */
[-C--:B------:R-:W-:Y:S01]  /*07b0*/  IADD3 R18, P1, PT, R22, R20.reuse, RZ ;  /* 0x0000001416127210 */ /* 0x080fe20007f3e0ff */
[----:B------:R-:W-:Y:S01]  /*07c0*/  IMAD.IADD R21, R21, 0x1, R3 ;  /* 0x0000000115157824 */ /* 0x000fe200078e0203 */
[----:B------:R-:W-:Y:S01]  /*07d0*/  LEA.HI.X R5, R5, UR13, R6, 0x2, P0 ;  /* 0x0000000d05057c11 */ /* 0x000fe200080f1406 */
[----:B------:R-:W2:Y:S01]  /*07e0*/  LDG.E R8, desc[UR10][R22.64] ;  /* 0x0000000a16087981 */ /* 0x000ea2000c1e1900 */
[----:B------:R-:W-:-:S02]  /*07f0*/  IADD3 R6, P0, PT, R18, R20, RZ ;  /* 0x0000001412067210 */ /* 0x000fc40007f1e0ff */
[----:B------:R-:W-:Y:S01]  /*0800*/  IADD3.X R19, PT, PT, R21, R23, RZ, P1, !PT ;  /* 0x0000001715137210 */ /* 0x000fe20000ffe4ff */
[----:B------:R-:W2:Y:S01]  /*0810*/  LDG.E R24, desc[UR10][R4.64] ;  /* 0x0000000a04187981 */ /* 0x000ea2000c1e1900 */
[----:B------:R-:W-:-:S03]  /*0820*/  IADD3 R20, P1, PT, R6, R20, RZ ;  /* 0x0000001406147210 */ /* 0x000fc60007f3e0ff */
[--C-:B------:R-:W-:Y:S01]  /*0830*/  IMAD.X R7, R19, 0x1, R21.reuse, P0 ;  /* 0x0000000113077824 */ /* 0x100fe200000e0615 */
[----:B------:R-:W3:Y:S04]  /*0840*/  LDG.E R18, desc[UR10][R18.64] ;  /* 0x0000000a12127981 */ /* 0x000ee8000c1e1900 */
[----:B------:R-:W3:Y:S01]  /*0850*/  LDG.E R3, desc[UR10][R4.64+0x4] ;  /* 0x0000040a04037981 */ /* 0x000ee2000c1e1900 */
[----:B------:R-:W-:-:S03]  /*0860*/  IMAD.X R21, R7, 0x1, R21, P1 ;  /* 0x0000000107157824 */ /* 0x000fc600008e0615 */
[----:B------:R-:W4:Y:S04]  /*0870*/  LDG.E R6, desc[UR10][R6.64] ;  /* 0x0000000a06067981 */ /* 0x000f28000c1e1900 */
[----:B------:R-:W4:Y:S04]  /*0880*/  LDG.E R26, desc[UR10][R4.64+0x8] ;  /* 0x0000080a041a7981 */ /* 0x000f28000c1e1900 */
[----:B------:R-:W5:Y:S04]  /*0890*/  LDG.E R28, desc[UR10][R4.64+0xc] ;  /* 0x00000c0a041c7981 */ /* 0x000f68000c1e1900 */
[----:B------:R-:W5:Y:S01]  /*08a0*/  LDG.E R20, desc[UR10][R20.64] ;  /* 0x0000000a14147981 */ /* 0x000f62000c1e1900 */
[----:B------:R-:W-:-:S04]  /*08b0*/  UIADD3 UR4, UP1, UPT, UR4, 0x4, URZ ;  /* 0x0000000404047890 */ /* 0x000fc8000ff3e0ff */
[----:B------:R-:W-:Y:S01]  /*08c0*/  UIADD3.X UR5, UPT, UPT, URZ, UR5, URZ, UP1, !UPT ;  /* 0x00000005ff057290 */ /* 0x000fe20008ffe4ff */
[----:B--2---:R-:W-:-:S04]  /*08d0*/  FFMA R8, R24, R8, R9 ;  /* 0x0000000818087223 */ /* 0x004fc80000000009 */
[----:B---3--:R-:W-:-:S04]  /*08e0*/  FFMA R3, R3, R18, R8 ;  /* 0x0000001203037223 */ /* 0x008fc80000000008 */
[----:B----4-:R-:W-:-:S04]  /*08f0*/  FFMA R3, R26, R6, R3 ;  /* 0x000000061a037223 */ /* 0x010fc80000000003 */
[----:B-----5:R-:W-:-:S07]  /*0900*/  FFMA R9, R28, R20, R3 ;  /* 0x000000141c097223 */ /* 0x020fce0000000003 */
.L_x_14:
[----:B------:R-:W-:Y:S05]  /*0910*/  BRA.U !UP0, `(.L_x_11) ;  /* 0x0000000108b87547 */ /* 0x000fea000b800000 */
[----:B------:R-:W-:Y:S02]  /*0920*/  UISETP.NE.U32.AND UP1, UPT, UR7, 0x1, UPT ;  /* 0x000000010700788c */ /* 0x000fe4000bf25070 */
[----:B------:R-:W-:Y:S02]  /*0930*/  ULOP3.LUT UR6, UR8, 0x1, URZ, 0xc0, !UPT ;  /* 0x0000000108067892 */ /* 0x000fe4000f8ec0ff */
[----:B------:R-:W-:Y:S02]  /*0940*/  UISETP.NE.AND.EX UP1, UPT, URZ, URZ, UPT, UP1 ;  /* 0x000000ffff00728c */ /* 0x000fe4000bf25310 */
[----:B------:R-:W-:-:S04]  /*0950*/  UISETP.NE.U32.AND UP0, UPT, UR6, 0x1, UPT ;  /* 0x000000010600788c */ /* 0x000fc8000bf05070 */
[----:B------:R-:W-:-:S03]  /*0960*/  UISETP.NE.U32.AND.EX UP0, UPT, URZ, URZ, UPT, UP0 ;  /* 0x000000ffff00728c */ /* 0x000fc6000bf05100 */
[----:B------:R-:W-:Y:S08]  /*0970*/  BRA.U !UP1, `(.L_x_15) ;  /* 0x00000001095c7547 */ /* 0x000ff0000b800000 */
[----:B------:R-:W0:Y:S01]  /*0980*/  LDCU.128 UR12, c[0x0][0x380] ;  /* 0x00007000ff0c77ac */ /* 0x000e220008000c00 */
[----:B------:R-:W-:Y:S01]  /*0990*/  MOV R18, R12 ;  /* 0x0000000c00127202 */ /* 0x000fe20000000f00 */
[----:B------:R-:W-:Y:S01]  /*09a0*/  IMAD R4, R16, UR5, RZ ;  /* 0x0000000510047c24 */ /* 0x000fe2000f8e02ff */
[----:B------:R-:W-:Y:S01]  /*09b0*/  IADD3 R3, P0, PT, R10, UR4, RZ ;  /* 0x000000040a037c10 */ /* 0x000fe2000ff1e0ff */
[----:B------:R-:W-:Y:S02]  /*09c0*/  IMAD.MOV.U32 R19, RZ, RZ, R15 ;  /* 0x000000ffff137224 */ /* 0x000fe400078e000f */
[----:B------:R-:W-:Y:S01]  /*09d0*/  IMAD R5, R17, UR4, R4 ;  /* 0x0000000411057c24 */ /* 0x000fe2000f8e0204 */
[----:B------:R-:W-:Y:S01]  /*09e0*/  IADD3.X R8, PT, PT, R2, UR5, RZ, P0, !PT ;  /* 0x0000000502087c10 */ /* 0x000fe200087fe4ff */
[----:B------:R-:W-:-:S04]  /*09f0*/  IMAD.WIDE.U32 R18, R16, UR4, R18 ;  /* 0x0000000410127c25 */ /* 0x000fc8000f8e0012 */
[----:B------:R-:W-:Y:S01]  /*0a00*/  IMAD.IADD R7, R19, 0x1, R5 ;  /* 0x0000000113077824 */ /* 0x000fe200078e0205 */
[C---:B0-----:R-:W-:Y:S02]  /*0a10*/  LEA R6, P0, R18.reuse, UR14, 0x2 ;  /* 0x0000000e12067c11 */ /* 0x041fe4000f8010ff */
[C---:B------:R-:W-:Y:S02]  /*0a20*/  LEA R4, P1, R3.reuse, UR12, 0x2 ;  /* 0x0000000c03047c11 */ /* 0x040fe4000f8210ff */
[----:B------:R-:W-:Y:S02]  /*0a30*/  LEA.HI.X R7, R18, UR15, R7, 0x2, P0 ;  /* 0x0000000f12077c11 */ /* 0x000fe400080f1407 */
[----:B------:R-:W-:Y:S02]  /*0a40*/  LEA.HI.X R5, R3, UR13, R8, 0x2, P1 ;  /* 0x0000000d03057c11 */ /* 0x000fe400088f1408 */
[C---:B------:R-:W-:Y:S02]  /*0a50*/  LEA R18, P0, R16.reuse, R6, 0x2 ;  /* 0x0000000610127211 */ /* 0x040fe400078010ff */
[----:B------:R-:W2:Y:S02]  /*0a60*/  LDG.E R6, desc[UR10][R6.64] ;  /* 0x0000000a06067981 */ /* 0x000ea4000c1e1900 */
[----:B------:R-:W-:-:S02]  /*0a70*/  LEA.HI.X R19, R16, R7, R17, 0x2, P0 ;  /* 0x0000000710137211 */ /* 0x000fc400000f1411 */
[----:B------:R-:W2:Y:S04]  /*0a80*/  LDG.E R8, desc[UR10][R4.64] ;  /* 0x0000000a04087981 */ /* 0x000ea8000c1e1900 */
[----:B------:R-:W3:Y:S04]  /*0a90*/  LDG.E R20, desc[UR10][R4.64+0x4] ;  /* 0x0000040a04147981 */ /* 0x000ee8000c1e1900 */
[----:B------:R-:W3:Y:S01]  /*0aa0*/  LDG.E R18, desc[UR10][R18.64] ;  /* 0x0000000a12127981 */ /* 0x000ee2000c1e1900 */
[----:B------:R-:W-:-:S04]  /*0ab0*/  UIADD3 UR4, UP1, UPT, UR4, 0x2, URZ ;  /* 0x0000000204047890 */ /* 0x000fc8000ff3e0ff */
[----:B------:R-:W-:Y:S01]  /*0ac0*/  UIADD3.X UR5, UPT, UPT, URZ, UR5, URZ, UP1, !UPT ;  /* 0x00000005ff057290 */ /* 0x000fe20008ffe4ff */
[----:B--2---:R-:W-:-:S04]  /*0ad0*/  FFMA R9, R8, R6, R9 ;  /* 0x0000000608097223 */ /* 0x004fc80000000009 */
[----:B---3--:R-:W-:-:S07]  /*0ae0*/  FFMA R9, R20, R18, R9 ;  /* 0x0000001214097223 */ /* 0x008fce0000000009 */
.L_x_15:
[----:B------:R-:W-:Y:S05]  /*0af0*/  BRA.U UP0, `(.L_x_11) ;  /* 0x0000000100407547 */ /* 0x000fea000b800000 */
        /* <DEDUP_REMOVED lines=9> */
[----:B0-----:R-:W-:Y:S02]  /*0b90*/  LEA R4, P1, R10, UR12, 0x2 ;  /* 0x0000000c0a047c11 */ /* 0x001fe4000f8210ff */
[----:B------:R-:W-:Y:S02]  /*0ba0*/  LEA R2, P0, R6, UR14, 0x2 ;  /* 0x0000000e06027c11 */ /* 0x000fe4000f8010ff */
[----:B------:R-:W-:Y:S02]  /*0bb0*/  LEA.HI.X R5, R10, UR13, R5, 0x2, P1 ;  /* 0x0000000d0a057c11 */ /* 0x000fe400088f1405 */
[----:B------:R-:W-:-:S03]  /*0bc0*/  LEA.HI.X R3, R6, UR15, R3, 0x2, P0 ;  /* 0x0000000f06037c11 */ /* 0x000fc600080f1403 */
[----:B------:R-:W2:Y:S04]  /*0bd0*/  LDG.E R4, desc[UR10][R4.64] ;  /* 0x0000000a04047981 */ /* 0x000ea8000c1e1900 */
[----:B------:R-:W2:Y:S02]  /*0be0*/  LDG.E R2, desc[UR10][R2.64] ;  /* 0x0000000a02027981 */ /* 0x000ea4000c1e1900 */
[----:B--2---:R-:W-:-:S07]  /*0bf0*/  FFMA R9, R4, R2, R9 ;  /* 0x0000000204097223 */ /* 0x004fce0000000009 */
.L_x_11:
[----:B------:R-:W0:Y:S01]  /*0c00*/  LDCU.64 UR4, c[0x0][0x390] ;  /* 0x00007200ff0477ac */ /* 0x000e220008000a00 */
[----:B------:R-:W-:Y:S01]  /*0c10*/  MOV R2, R12 ;  /* 0x0000000c00027202 */ /* 0x000fe20000000f00 */
[----:B------:R-:W-:-:S04]  /*0c20*/  IMAD.MOV.U32 R3, RZ, RZ, R15 ;  /* 0x000000ffff037224 */ /* 0x000fc800078e000f */
[----:B------:R-:W-:-:S04]  /*0c30*/  IMAD.WIDE.U32 R2, R0, R16, R2 ;  /* 0x0000001000027225 */ /* 0x000fc800078e0002 */
[----:B------:R-:W-:Y:S01]  /*0c40*/  IMAD R17, R0, R17, R3 ;  /* 0x0000001100117224 */ /* 0x000fe200078e0203 */
[----:B0-----:R-:W-:-:S04]  /*0c50*/  LEA R4, P0, R2, UR4, 0x2 ;  /* 0x0000000402047c11 */ /* 0x001fc8000f8010ff */
[----:B------:R-:W-:-:S05]  /*0c60*/  LEA.HI.X R5, R2, UR5, R17, 0x2, P0 ;  /* 0x0000000502057c11 */ /* 0x000fca00080f1411 */
[----:B------:R-:W-:Y:S01]  /*0c70*/  STG.E desc[UR10][R4.64], R9 ;  /* 0x0000000904007986 */ /* 0x000fe2000c10190a */
[----:B------:R-:W-:Y:S05]  /*0c80*/  EXIT ;  /* 0x000000000000794d */ /* 0x000fea0003800000 */
.L_x_16:
        /* <DEDUP_REMOVED lines=15> */
.L_x_20:


//--------------------- .nv.shared._Z26matmul_tiled_vector_kernelILm64ELm8ELm64ELm8ELm8EEvPfS0_S0_mmm --------------------------
	.section	.nv.shared._Z26matmul_tiled_vector_kernelILm64ELm8ELm64ELm8ELm8EEvPfS0_S0_mmm,"aw",@nobits
	.sectionflags	@""
	.align	4
.nv.shared._Z26matmul_tiled_vector_kernelILm64ELm8ELm64ELm8ELm8EEvPfS0_S0_mmm:
	.zero		5120


//--------------------- .nv.shared.reserved.0     --------------------------
	.section	.nv.shared.reserved.0,"aw",@nobits
	.weak		__nv_reservedSMEM_offset_0_alias
	.size		__nv_reservedSMEM_offset_0_alias, 0, 64
	.other		__nv_reservedSMEM_offset_0_alias,@"STO_CUDA_RESERVED_SHARED STV_DEFAULT"
__nv_reservedSMEM_offset_0_alias:
	.zero		0
	.zero		64


//--------------------- .nv.shared._Z22matmul_tiled_2d_kernelILm64ELm8ELm64ELm8ELm8EEvPfS0_S0_mmm --------------------------
	.section	.nv.shared._Z22matmul_tiled_2d_kernelILm64ELm8ELm64ELm8ELm8EEvPfS0_S0_mmm,"aw",@nobits
	.sectionflags	@""
	.align	4
.nv.shared._Z22matmul_tiled_2d_kernelILm64ELm8ELm64ELm8ELm8EEvPfS0_S0_mmm:
	.zero		5120


//--------------------- .nv.shared._Z19matmul_tiled_kernelILm32EEvPfS0_S0_mmm --------------------------
	.section	.nv.shared._Z19matmul_tiled_kernelILm32EEvPfS0_S0_mmm,"aw",@nobits
	.sectionflags	@""
	.align	4
.nv.shared._Z19matmul_tiled_kernelILm32EEvPfS0_S0_mmm:
	.zero		9216


//--------------------- .nv.constant0._Z26matmul_tiled_vector_kernelILm64ELm8ELm64ELm8ELm8EEvPfS0_S0_mmm --------------------------
	.section	.nv.constant0._Z26matmul_tiled_vector_kernelILm64ELm8ELm64ELm8ELm8EEvPfS0_S0_mmm,"a",@progbits
	.sectionflags	@""
	.align	4
.nv.constant0._Z26matmul_tiled_vector_kernelILm64ELm8ELm64ELm8ELm8EEvPfS0_S0_mmm:
	.zero		944


//--------------------- .nv.constant0._Z22matmul_tiled_2d_kernelILm64ELm8ELm64ELm8ELm8EEvPfS0_S0_mmm --------------------------
	.section	.nv.constant0._Z22matmul_tiled_2d_kernelILm64ELm8ELm64ELm8ELm8EEvPfS0_S0_mmm,"a",@progbits
	.sectionflags	@""
	.align	4
.nv.constant0._Z22matmul_tiled_2d_kernelILm64ELm8ELm64ELm8ELm8EEvPfS0_S0_mmm:
	.zero		944


//--------------------- .nv.constant0._Z19matmul_tiled_kernelILm32EEvPfS0_S0_mmm --------------------------
	.section	.nv.constant0._Z19matmul_tiled_kernelILm32EEvPfS0_S0_mmm,"a",@progbits
	.sectionflags	@""
	.align	4
.nv.constant0._Z19matmul_tiled_kernelILm32EEvPfS0_S0_mmm:
	.zero		944


//--------------------- .nv.constant0._Z19matmul_naive_kernelILm32EEvPfS0_S0_mmm --------------------------
	.section	.nv.constant0._Z19matmul_naive_kernelILm32EEvPfS0_S0_mmm,"a",@progbits
	.sectionflags	@""
	.align	4
.nv.constant0._Z19matmul_naive_kernelILm32EEvPfS0_S0_mmm:
	.zero		944


//--------------------- SYMBOLS --------------------------

	.type		.nv.reservedSmem.offset0,@object
	.size		.nv.reservedSmem.offset0,0x4
	.type		.nv.reservedSmem.cap,@object
	.size		.nv.reservedSmem.cap,0x4
